//
// Generated by NVIDIA NVVM Compiler
//
// Compiler Build ID: CL-36424714
// Cuda compilation tools, release 13.0, V13.0.88
// Based on NVVM 20.0.0
//

.version 9.0
.target sm_100
.address_size 64

	// .globl	fused_rms_norm_proj_f32
// _ZZ23fused_rms_norm_proj_f32E8s_reduce has been demoted
// _ZZ28fused_rms_norm_silu_gate_f32E8s_reduce has been demoted
.extern .shared .align 16 .b8 smem[];

.visible .entry fused_rms_norm_proj_f32(
	.param .u64 .ptr .align 1 fused_rms_norm_proj_f32_param_0,
	.param .u64 .ptr .align 1 fused_rms_norm_proj_f32_param_1,
	.param .u64 .ptr .align 1 fused_rms_norm_proj_f32_param_2,
	.param .u64 .ptr .align 1 fused_rms_norm_proj_f32_param_3,
	.param .u64 .ptr .align 1 fused_rms_norm_proj_f32_param_4,
	.param .u32 fused_rms_norm_proj_f32_param_5,
	.param .u32 fused_rms_norm_proj_f32_param_6,
	.param .u32 fused_rms_norm_proj_f32_param_7,
	.param .f32 fused_rms_norm_proj_f32_param_8
)
{
	.reg .pred 	%p<36>;
	.reg .b32 	%r<113>;
	.reg .b32 	%f<229>;
	.reg .b64 	%rd<113>;
	// demoted variable
	.shared .align 4 .b8 _ZZ23fused_rms_norm_proj_f32E8s_reduce[128];
	ld.param.u64 	%rd15, [fused_rms_norm_proj_f32_param_0];
	ld.param.u64 	%rd18, [fused_rms_norm_proj_f32_param_1];
	ld.param.u64 	%rd19, [fused_rms_norm_proj_f32_param_2];
	ld.param.u64 	%rd16, [fused_rms_norm_proj_f32_param_3];
	ld.param.u64 	%rd17, [fused_rms_norm_proj_f32_param_4];
	ld.param.u32 	%r40, [fused_rms_norm_proj_f32_param_5];
	ld.param.u32 	%r38, [fused_rms_norm_proj_f32_param_6];
	ld.param.u32 	%r39, [fused_rms_norm_proj_f32_param_7];
	ld.param.f32 	%f33, [fused_rms_norm_proj_f32_param_8];
	cvta.to.global.u64 	%rd1, %rd19;
	cvta.to.global.u64 	%rd2, %rd18;
	mov.u32 	%r1, %ctaid.x;
	setp.ge.u32 	%p1, %r1, %r40;
	@%p1 bra 	$L__BB0_38;
	cvta.to.global.u64 	%rd3, %rd15;
	mov.u32 	%r2, %tid.x;
	mul.lo.s32 	%r3, %r38, %r1;
	mul.wide.u32 	%rd20, %r3, 4;
	add.s64 	%rd4, %rd3, %rd20;
	setp.ge.u32 	%p2, %r2, %r38;
	mov.f32 	%f218, 0f00000000;
	@%p2 bra 	$L__BB0_15;
	not.b32 	%r41, %r2;
	add.s32 	%r42, %r38, %r41;
	shr.u32 	%r43, %r42, 8;
	add.s32 	%r4, %r43, 1;
	and.b32  	%r5, %r4, 15;
	setp.lt.u32 	%p3, %r42, 3840;
	mov.f32 	%f218, 0f00000000;
	mov.u32 	%r103, %r2;
	@%p3 bra 	$L__BB0_6;
	or.b32  	%r108, %r2, 2048;
	and.b32  	%r44, %r4, 33554416;
	neg.s32 	%r107, %r44;
	mov.f32 	%f218, 0f00000000;
$L__BB0_4:
	.pragma "nounroll";
	add.s32 	%r45, %r108, -2048;
	mul.wide.u32 	%rd21, %r45, 4;
	add.s64 	%rd22, %rd4, %rd21;
	ld.global.nc.f32 	%f38, [%rd22];
	fma.rn.f32 	%f39, %f38, %f38, %f218;
	add.s32 	%r46, %r108, -1792;
	mul.wide.u32 	%rd23, %r46, 4;
	add.s64 	%rd24, %rd4, %rd23;
	ld.global.nc.f32 	%f40, [%rd24];
	fma.rn.f32 	%f41, %f40, %f40, %f39;
	add.s32 	%r47, %r108, -1536;
	mul.wide.u32 	%rd25, %r47, 4;
	add.s64 	%rd26, %rd4, %rd25;
	ld.global.nc.f32 	%f42, [%rd26];
	fma.rn.f32 	%f43, %f42, %f42, %f41;
	add.s32 	%r48, %r108, -1280;
	mul.wide.u32 	%rd27, %r48, 4;
	add.s64 	%rd28, %rd4, %rd27;
	ld.global.nc.f32 	%f44, [%rd28];
	fma.rn.f32 	%f45, %f44, %f44, %f43;
	add.s32 	%r49, %r108, -1024;
	mul.wide.u32 	%rd29, %r49, 4;
	add.s64 	%rd30, %rd4, %rd29;
	ld.global.nc.f32 	%f46, [%rd30];
	fma.rn.f32 	%f47, %f46, %f46, %f45;
	add.s32 	%r50, %r108, -768;
	mul.wide.u32 	%rd31, %r50, 4;
	add.s64 	%rd32, %rd4, %rd31;
	ld.global.nc.f32 	%f48, [%rd32];
	fma.rn.f32 	%f49, %f48, %f48, %f47;
	add.s32 	%r51, %r108, -512;
	mul.wide.u32 	%rd33, %r51, 4;
	add.s64 	%rd34, %rd4, %rd33;
	ld.global.nc.f32 	%f50, [%rd34];
	fma.rn.f32 	%f51, %f50, %f50, %f49;
	add.s32 	%r52, %r108, -256;
	mul.wide.u32 	%rd35, %r52, 4;
	add.s64 	%rd36, %rd4, %rd35;
	ld.global.nc.f32 	%f52, [%rd36];
	fma.rn.f32 	%f53, %f52, %f52, %f51;
	add.s32 	%r53, %r108, 1792;
	mul.wide.u32 	%rd37, %r108, 4;
	add.s64 	%rd38, %rd4, %rd37;
	ld.global.nc.f32 	%f54, [%rd38];
	fma.rn.f32 	%f55, %f54, %f54, %f53;
	add.s32 	%r54, %r108, 256;
	mul.wide.u32 	%rd39, %r54, 4;
	add.s64 	%rd40, %rd4, %rd39;
	ld.global.nc.f32 	%f56, [%rd40];
	fma.rn.f32 	%f57, %f56, %f56, %f55;
	add.s32 	%r55, %r108, 512;
	mul.wide.u32 	%rd41, %r55, 4;
	add.s64 	%rd42, %rd4, %rd41;
	ld.global.nc.f32 	%f58, [%rd42];
	fma.rn.f32 	%f59, %f58, %f58, %f57;
	add.s32 	%r56, %r108, 768;
	mul.wide.u32 	%rd43, %r56, 4;
	add.s64 	%rd44, %rd4, %rd43;
	ld.global.nc.f32 	%f60, [%rd44];
	fma.rn.f32 	%f61, %f60, %f60, %f59;
	add.s32 	%r57, %r108, 1024;
	mul.wide.u32 	%rd45, %r57, 4;
	add.s64 	%rd46, %rd4, %rd45;
	ld.global.nc.f32 	%f62, [%rd46];
	fma.rn.f32 	%f63, %f62, %f62, %f61;
	add.s32 	%r58, %r108, 1280;
	mul.wide.u32 	%rd47, %r58, 4;
	add.s64 	%rd48, %rd4, %rd47;
	ld.global.nc.f32 	%f64, [%rd48];
	fma.rn.f32 	%f65, %f64, %f64, %f63;
	add.s32 	%r59, %r108, 1536;
	mul.wide.u32 	%rd49, %r59, 4;
	add.s64 	%rd50, %rd4, %rd49;
	ld.global.nc.f32 	%f66, [%rd50];
	fma.rn.f32 	%f67, %f66, %f66, %f65;
	mul.wide.u32 	%rd51, %r53, 4;
	add.s64 	%rd52, %rd4, %rd51;
	ld.global.nc.f32 	%f68, [%rd52];
	fma.rn.f32 	%f218, %f68, %f68, %f67;
	add.s32 	%r108, %r108, 4096;
	add.s32 	%r107, %r107, 16;
	setp.eq.s32 	%p4, %r107, 0;
	@%p4 bra 	$L__BB0_5;
	bra.uni 	$L__BB0_4;
$L__BB0_5:
	add.s32 	%r103, %r108, -2048;
$L__BB0_6:
	setp.eq.s32 	%p5, %r5, 0;
	@%p5 bra 	$L__BB0_15;
	and.b32  	%r10, %r4, 7;
	setp.lt.u32 	%p6, %r5, 8;
	@%p6 bra 	$L__BB0_9;
	mul.wide.u32 	%rd53, %r103, 4;
	add.s64 	%rd54, %rd4, %rd53;
	ld.global.nc.f32 	%f70, [%rd54];
	fma.rn.f32 	%f71, %f70, %f70, %f218;
	add.s32 	%r60, %r103, 256;
	mul.wide.u32 	%rd55, %r60, 4;
	add.s64 	%rd56, %rd4, %rd55;
	ld.global.nc.f32 	%f72, [%rd56];
	fma.rn.f32 	%f73, %f72, %f72, %f71;
	add.s32 	%r61, %r103, 512;
	mul.wide.u32 	%rd57, %r61, 4;
	add.s64 	%rd58, %rd4, %rd57;
	ld.global.nc.f32 	%f74, [%rd58];
	fma.rn.f32 	%f75, %f74, %f74, %f73;
	add.s32 	%r62, %r103, 768;
	mul.wide.u32 	%rd59, %r62, 4;
	add.s64 	%rd60, %rd4, %rd59;
	ld.global.nc.f32 	%f76, [%rd60];
	fma.rn.f32 	%f77, %f76, %f76, %f75;
	add.s32 	%r63, %r103, 1024;
	mul.wide.u32 	%rd61, %r63, 4;
	add.s64 	%rd62, %rd4, %rd61;
	ld.global.nc.f32 	%f78, [%rd62];
	fma.rn.f32 	%f79, %f78, %f78, %f77;
	add.s32 	%r64, %r103, 1280;
	mul.wide.u32 	%rd63, %r64, 4;
	add.s64 	%rd64, %rd4, %rd63;
	ld.global.nc.f32 	%f80, [%rd64];
	fma.rn.f32 	%f81, %f80, %f80, %f79;
	add.s32 	%r65, %r103, 1536;
	mul.wide.u32 	%rd65, %r65, 4;
	add.s64 	%rd66, %rd4, %rd65;
	ld.global.nc.f32 	%f82, [%rd66];
	fma.rn.f32 	%f83, %f82, %f82, %f81;
	add.s32 	%r66, %r103, 1792;
	mul.wide.u32 	%rd67, %r66, 4;
	add.s64 	%rd68, %rd4, %rd67;
	ld.global.nc.f32 	%f84, [%rd68];
	fma.rn.f32 	%f218, %f84, %f84, %f83;
	add.s32 	%r103, %r103, 2048;
$L__BB0_9:
	setp.eq.s32 	%p7, %r10, 0;
	@%p7 bra 	$L__BB0_15;
	and.b32  	%r13, %r4, 3;
	setp.lt.u32 	%p8, %r10, 4;
	@%p8 bra 	$L__BB0_12;
	mul.wide.u32 	%rd69, %r103, 4;
	add.s64 	%rd70, %rd4, %rd69;
	ld.global.nc.f32 	%f86, [%rd70];
	fma.rn.f32 	%f87, %f86, %f86, %f218;
	add.s32 	%r67, %r103, 256;
	mul.wide.u32 	%rd71, %r67, 4;
	add.s64 	%rd72, %rd4, %rd71;
	ld.global.nc.f32 	%f88, [%rd72];
	fma.rn.f32 	%f89, %f88, %f88, %f87;
	add.s32 	%r68, %r103, 512;
	mul.wide.u32 	%rd73, %r68, 4;
	add.s64 	%rd74, %rd4, %rd73;
	ld.global.nc.f32 	%f90, [%rd74];
	fma.rn.f32 	%f91, %f90, %f90, %f89;
	add.s32 	%r69, %r103, 768;
	mul.wide.u32 	%rd75, %r69, 4;
	add.s64 	%rd76, %rd4, %rd75;
	ld.global.nc.f32 	%f92, [%rd76];
	fma.rn.f32 	%f218, %f92, %f92, %f91;
	add.s32 	%r103, %r103, 1024;
$L__BB0_12:
	setp.eq.s32 	%p9, %r13, 0;
	@%p9 bra 	$L__BB0_15;
	neg.s32 	%r105, %r13;
$L__BB0_14:
	.pragma "nounroll";
	mul.wide.u32 	%rd77, %r103, 4;
	add.s64 	%rd78, %rd4, %rd77;
	ld.global.nc.f32 	%f93, [%rd78];
	fma.rn.f32 	%f218, %f93, %f93, %f218;
	add.s32 	%r103, %r103, 256;
	add.s32 	%r105, %r105, 1;
	setp.eq.s32 	%p10, %r105, 0;
	@%p10 bra 	$L__BB0_15;
	bra.uni 	$L__BB0_14;
$L__BB0_15:
	mov.b32 	%r70, %f218;
	shfl.sync.down.b32	%r71|%p11, %r70, 16, 31, -1;
	mov.b32 	%f94, %r71;
	add.f32 	%f95, %f218, %f94;
	mov.b32 	%r72, %f95;
	shfl.sync.down.b32	%r73|%p12, %r72, 8, 31, -1;
	mov.b32 	%f96, %r73;
	add.f32 	%f97, %f95, %f96;
	mov.b32 	%r74, %f97;
	shfl.sync.down.b32	%r75|%p13, %r74, 4, 31, -1;
	mov.b32 	%f98, %r75;
	add.f32 	%f99, %f97, %f98;
	mov.b32 	%r76, %f99;
	shfl.sync.down.b32	%r77|%p14, %r76, 2, 31, -1;
	mov.b32 	%f100, %r77;
	add.f32 	%f101, %f99, %f100;
	mov.b32 	%r78, %f101;
	shfl.sync.down.b32	%r79|%p15, %r78, 1, 31, -1;
	mov.b32 	%f102, %r79;
	add.f32 	%f14, %f101, %f102;
	and.b32  	%r25, %r2, 31;
	setp.ne.s32 	%p16, %r25, 0;
	@%p16 bra 	$L__BB0_17;
	shr.u32 	%r80, %r2, 3;
	mov.u32 	%r81, _ZZ23fused_rms_norm_proj_f32E8s_reduce;
	add.s32 	%r82, %r81, %r80;
	st.shared.f32 	[%r82], %f14;
$L__BB0_17:
	bar.sync 	0;
	setp.gt.u32 	%p17, %r2, 31;
	@%p17 bra 	$L__BB0_22;
	setp.gt.u32 	%p18, %r25, 7;
	mov.f32 	%f219, 0f00000000;
	@%p18 bra 	$L__BB0_20;
	shl.b32 	%r83, %r25, 2;
	mov.u32 	%r84, _ZZ23fused_rms_norm_proj_f32E8s_reduce;
	add.s32 	%r85, %r84, %r83;
	ld.shared.f32 	%f219, [%r85];
$L__BB0_20:
	mov.b32 	%r86, %f219;
	shfl.sync.down.b32	%r87|%p19, %r86, 16, 31, -1;
	mov.b32 	%f104, %r87;
	add.f32 	%f105, %f219, %f104;
	mov.b32 	%r88, %f105;
	shfl.sync.down.b32	%r89|%p20, %r88, 8, 31, -1;
	mov.b32 	%f106, %r89;
	add.f32 	%f107, %f105, %f106;
	mov.b32 	%r90, %f107;
	shfl.sync.down.b32	%r91|%p21, %r90, 4, 31, -1;
	mov.b32 	%f108, %r91;
	add.f32 	%f109, %f107, %f108;
	mov.b32 	%r92, %f109;
	shfl.sync.down.b32	%r93|%p22, %r92, 2, 31, -1;
	mov.b32 	%f110, %r93;
	add.f32 	%f111, %f109, %f110;
	mov.b32 	%r94, %f111;
	shfl.sync.down.b32	%r95|%p23, %r94, 1, 31, -1;
	mov.b32 	%f112, %r95;
	add.f32 	%f17, %f111, %f112;
	setp.ne.s32 	%p24, %r2, 0;
	@%p24 bra 	$L__BB0_22;
	st.shared.f32 	[_ZZ23fused_rms_norm_proj_f32E8s_reduce], %f17;
$L__BB0_22:
	bar.sync 	0;
	ld.shared.f32 	%f113, [_ZZ23fused_rms_norm_proj_f32E8s_reduce];
	cvt.rn.f32.u32 	%f114, %r38;
	div.rn.f32 	%f115, %f113, %f114;
	add.f32 	%f116, %f33, %f115;
	rsqrt.approx.f32 	%f18, %f116;
	mov.u32 	%r96, %ctaid.y;
	shl.b32 	%r97, %r96, 8;
	add.s32 	%r26, %r97, %r2;
	setp.ge.u32 	%p25, %r26, %r39;
	@%p25 bra 	$L__BB0_38;
	mul.lo.s32 	%r98, %r38, %r26;
	cvt.u64.u32 	%rd5, %r98;
	setp.eq.s32 	%p26, %r38, 0;
	mov.f32 	%f227, 0f00000000;
	@%p26 bra 	$L__BB0_35;
	and.b32  	%r27, %r38, 7;
	setp.lt.u32 	%p27, %r38, 8;
	mov.f32 	%f227, 0f00000000;
	mov.b32 	%r111, 0;
	@%p27 bra 	$L__BB0_27;
	and.b32  	%r111, %r38, -8;
	neg.s32 	%r109, %r111;
	add.s64 	%rd80, %rd20, %rd3;
	add.s64 	%rd112, %rd80, 16;
	add.s64 	%rd111, %rd2, 16;
	shl.b64 	%rd81, %rd5, 2;
	add.s64 	%rd82, %rd81, %rd1;
	add.s64 	%rd110, %rd82, 16;
	mov.f32 	%f227, 0f00000000;
$L__BB0_26:
	.pragma "nounroll";
	ld.global.nc.f32 	%f121, [%rd112+-16];
	mul.f32 	%f122, %f18, %f121;
	ld.global.nc.f32 	%f123, [%rd111+-16];
	mul.f32 	%f124, %f122, %f123;
	ld.global.nc.f32 	%f125, [%rd110+-16];
	fma.rn.f32 	%f126, %f124, %f125, %f227;
	ld.global.nc.f32 	%f127, [%rd112+-12];
	mul.f32 	%f128, %f18, %f127;
	ld.global.nc.f32 	%f129, [%rd111+-12];
	mul.f32 	%f130, %f128, %f129;
	ld.global.nc.f32 	%f131, [%rd110+-12];
	fma.rn.f32 	%f132, %f130, %f131, %f126;
	ld.global.nc.f32 	%f133, [%rd112+-8];
	mul.f32 	%f134, %f18, %f133;
	ld.global.nc.f32 	%f135, [%rd111+-8];
	mul.f32 	%f136, %f134, %f135;
	ld.global.nc.f32 	%f137, [%rd110+-8];
	fma.rn.f32 	%f138, %f136, %f137, %f132;
	ld.global.nc.f32 	%f139, [%rd112+-4];
	mul.f32 	%f140, %f18, %f139;
	ld.global.nc.f32 	%f141, [%rd111+-4];
	mul.f32 	%f142, %f140, %f141;
	ld.global.nc.f32 	%f143, [%rd110+-4];
	fma.rn.f32 	%f144, %f142, %f143, %f138;
	ld.global.nc.f32 	%f145, [%rd112];
	mul.f32 	%f146, %f18, %f145;
	ld.global.nc.f32 	%f147, [%rd111];
	mul.f32 	%f148, %f146, %f147;
	ld.global.nc.f32 	%f149, [%rd110];
	fma.rn.f32 	%f150, %f148, %f149, %f144;
	ld.global.nc.f32 	%f151, [%rd112+4];
	mul.f32 	%f152, %f18, %f151;
	ld.global.nc.f32 	%f153, [%rd111+4];
	mul.f32 	%f154, %f152, %f153;
	ld.global.nc.f32 	%f155, [%rd110+4];
	fma.rn.f32 	%f156, %f154, %f155, %f150;
	ld.global.nc.f32 	%f157, [%rd112+8];
	mul.f32 	%f158, %f18, %f157;
	ld.global.nc.f32 	%f159, [%rd111+8];
	mul.f32 	%f160, %f158, %f159;
	ld.global.nc.f32 	%f161, [%rd110+8];
	fma.rn.f32 	%f162, %f160, %f161, %f156;
	ld.global.nc.f32 	%f163, [%rd112+12];
	mul.f32 	%f164, %f18, %f163;
	ld.global.nc.f32 	%f165, [%rd111+12];
	mul.f32 	%f166, %f164, %f165;
	ld.global.nc.f32 	%f167, [%rd110+12];
	fma.rn.f32 	%f227, %f166, %f167, %f162;
	add.s32 	%r109, %r109, 8;
	add.s64 	%rd112, %rd112, 32;
	add.s64 	%rd111, %rd111, 32;
	add.s64 	%rd110, %rd110, 32;
	setp.ne.s32 	%p28, %r109, 0;
	@%p28 bra 	$L__BB0_26;
$L__BB0_27:
	setp.eq.s32 	%p29, %r27, 0;
	@%p29 bra 	$L__BB0_35;
	and.b32  	%r33, %r38, 3;
	setp.lt.u32 	%p30, %r27, 4;
	@%p30 bra 	$L__BB0_30;
	cvt.u64.u32 	%rd83, %r111;
	mul.wide.u32 	%rd84, %r111, 4;
	add.s64 	%rd85, %rd4, %rd84;
	ld.global.nc.f32 	%f169, [%rd85];
	mul.f32 	%f170, %f18, %f169;
	add.s64 	%rd86, %rd2, %rd84;
	ld.global.nc.f32 	%f171, [%rd86];
	mul.f32 	%f172, %f170, %f171;
	add.s64 	%rd87, %rd83, %rd5;
	shl.b64 	%rd88, %rd87, 2;
	add.s64 	%rd89, %rd1, %rd88;
	ld.global.nc.f32 	%f173, [%rd89];
	fma.rn.f32 	%f174, %f172, %f173, %f227;
	ld.global.nc.f32 	%f175, [%rd85+4];
	mul.f32 	%f176, %f18, %f175;
	ld.global.nc.f32 	%f177, [%rd86+4];
	mul.f32 	%f178, %f176, %f177;
	ld.global.nc.f32 	%f179, [%rd89+4];
	fma.rn.f32 	%f180, %f178, %f179, %f174;
	ld.global.nc.f32 	%f181, [%rd85+8];
	mul.f32 	%f182, %f18, %f181;
	ld.global.nc.f32 	%f183, [%rd86+8];
	mul.f32 	%f184, %f182, %f183;
	ld.global.nc.f32 	%f185, [%rd89+8];
	fma.rn.f32 	%f186, %f184, %f185, %f180;
	ld.global.nc.f32 	%f187, [%rd85+12];
	mul.f32 	%f188, %f18, %f187;
	ld.global.nc.f32 	%f189, [%rd86+12];
	mul.f32 	%f190, %f188, %f189;
	ld.global.nc.f32 	%f191, [%rd89+12];
	fma.rn.f32 	%f227, %f190, %f191, %f186;
	add.s32 	%r111, %r111, 4;
$L__BB0_30:
	setp.eq.s32 	%p31, %r33, 0;
	@%p31 bra 	$L__BB0_35;
	setp.eq.s32 	%p32, %r33, 1;
	@%p32 bra 	$L__BB0_33;
	cvt.u64.u32 	%rd90, %r111;
	mul.wide.u32 	%rd91, %r111, 4;
	add.s64 	%rd92, %rd4, %rd91;
	ld.global.nc.f32 	%f193, [%rd92];
	mul.f32 	%f194, %f18, %f193;
	add.s64 	%rd93, %rd2, %rd91;
	ld.global.nc.f32 	%f195, [%rd93];
	mul.f32 	%f196, %f194, %f195;
	add.s64 	%rd94, %rd90, %rd5;
	shl.b64 	%rd95, %rd94, 2;
	add.s64 	%rd96, %rd1, %rd95;
	ld.global.nc.f32 	%f197, [%rd96];
	fma.rn.f32 	%f198, %f196, %f197, %f227;
	ld.global.nc.f32 	%f199, [%rd92+4];
	mul.f32 	%f200, %f18, %f199;
	ld.global.nc.f32 	%f201, [%rd93+4];
	mul.f32 	%f202, %f200, %f201;
	ld.global.nc.f32 	%f203, [%rd96+4];
	fma.rn.f32 	%f227, %f202, %f203, %f198;
	add.s32 	%r111, %r111, 2;
$L__BB0_33:
	and.b32  	%r100, %r38, 1;
	setp.eq.b32 	%p33, %r100, 1;
	not.pred 	%p34, %p33;
	@%p34 bra 	$L__BB0_35;
	cvt.u64.u32 	%rd97, %r111;
	mul.wide.u32 	%rd98, %r111, 4;
	add.s64 	%rd99, %rd4, %rd98;
	ld.global.nc.f32 	%f204, [%rd99];
	mul.f32 	%f205, %f18, %f204;
	add.s64 	%rd100, %rd2, %rd98;
	ld.global.nc.f32 	%f206, [%rd100];
	mul.f32 	%f207, %f205, %f206;
	add.s64 	%rd101, %rd97, %rd5;
	shl.b64 	%rd102, %rd101, 2;
	add.s64 	%rd103, %rd1, %rd102;
	ld.global.nc.f32 	%f208, [%rd103];
	fma.rn.f32 	%f227, %f207, %f208, %f227;
$L__BB0_35:
	setp.eq.s64 	%p35, %rd16, 0;
	@%p35 bra 	$L__BB0_37;
	cvta.to.global.u64 	%rd104, %rd16;
	mul.wide.u32 	%rd105, %r26, 4;
	add.s64 	%rd106, %rd104, %rd105;
	ld.global.nc.f32 	%f209, [%rd106];
	add.f32 	%f227, %f227, %f209;
$L__BB0_37:
	mad.lo.s32 	%r101, %r39, %r1, %r26;
	cvta.to.global.u64 	%rd107, %rd17;
	mul.wide.u32 	%rd108, %r101, 4;
	add.s64 	%rd109, %rd107, %rd108;
	st.global.f32 	[%rd109], %f227;
$L__BB0_38:
	ret;

}
	// .globl	fused_rms_norm_proj_smem_f32
.visible .entry fused_rms_norm_proj_smem_f32(
	.param .u64 .ptr .align 1 fused_rms_norm_proj_smem_f32_param_0,
	.param .u64 .ptr .align 1 fused_rms_norm_proj_smem_f32_param_1,
	.param .u64 .ptr .align 1 fused_rms_norm_proj_smem_f32_param_2,
	.param .u64 .ptr .align 1 fused_rms_norm_proj_smem_f32_param_3,
	.param .u64 .ptr .align 1 fused_rms_norm_proj_smem_f32_param_4,
	.param .u32 fused_rms_norm_proj_smem_f32_param_5,
	.param .u32 fused_rms_norm_proj_smem_f32_param_6,
	.param .u32 fused_rms_norm_proj_smem_f32_param_7,
	.param .f32 fused_rms_norm_proj_smem_f32_param_8
)
{
	.reg .pred 	%p<46>;
	.reg .b32 	%r<125>;
	.reg .b32 	%f<275>;
	.reg .b64 	%rd<75>;

	ld.param.u64 	%rd14, [fused_rms_norm_proj_smem_f32_param_0];
	ld.param.u64 	%rd15, [fused_rms_norm_proj_smem_f32_param_1];
	ld.param.u64 	%rd17, [fused_rms_norm_proj_smem_f32_param_2];
	ld.param.u64 	%rd16, [fused_rms_norm_proj_smem_f32_param_3];
	ld.param.u64 	%rd18, [fused_rms_norm_proj_smem_f32_param_4];
	ld.param.u32 	%r50, [fused_rms_norm_proj_smem_f32_param_5];
	ld.param.u32 	%r48, [fused_rms_norm_proj_smem_f32_param_6];
	ld.param.u32 	%r49, [fused_rms_norm_proj_smem_f32_param_7];
	ld.param.f32 	%f38, [fused_rms_norm_proj_smem_f32_param_8];
	cvta.to.global.u64 	%rd1, %rd17;
	cvta.to.global.u64 	%rd2, %rd18;
	cvta.to.global.u64 	%rd3, %rd16;
	mov.u32 	%r1, %ctaid.x;
	setp.ge.u32 	%p1, %r1, %r50;
	@%p1 bra 	$L__BB1_50;
	cvta.to.global.u64 	%rd19, %rd14;
	mov.u32 	%r113, %tid.x;
	mov.u32 	%r3, %ntid.x;
	mul.lo.s32 	%r51, %r48, %r1;
	mul.wide.u32 	%rd20, %r51, 4;
	add.s64 	%rd4, %rd19, %rd20;
	setp.ge.u32 	%p2, %r113, %r48;
	mov.f32 	%f257, 0f00000000;
	@%p2 bra 	$L__BB1_4;
	mov.f32 	%f257, 0f00000000;
	mov.u32 	%r110, %r113;
$L__BB1_3:
	mul.wide.u32 	%rd21, %r110, 4;
	add.s64 	%rd22, %rd4, %rd21;
	ld.global.nc.f32 	%f41, [%rd22];
	fma.rn.f32 	%f257, %f41, %f41, %f257;
	add.s32 	%r110, %r110, %r3;
	setp.lt.u32 	%p3, %r110, %r48;
	@%p3 bra 	$L__BB1_3;
$L__BB1_4:
	mov.b32 	%r52, %f257;
	shfl.sync.down.b32	%r53|%p4, %r52, 16, 31, -1;
	mov.b32 	%f42, %r53;
	add.f32 	%f43, %f257, %f42;
	mov.b32 	%r54, %f43;
	shfl.sync.down.b32	%r55|%p5, %r54, 8, 31, -1;
	mov.b32 	%f44, %r55;
	add.f32 	%f45, %f43, %f44;
	mov.b32 	%r56, %f45;
	shfl.sync.down.b32	%r57|%p6, %r56, 4, 31, -1;
	mov.b32 	%f46, %r57;
	add.f32 	%f47, %f45, %f46;
	mov.b32 	%r58, %f47;
	shfl.sync.down.b32	%r59|%p7, %r58, 2, 31, -1;
	mov.b32 	%f48, %r59;
	add.f32 	%f49, %f47, %f48;
	mov.b32 	%r60, %f49;
	shfl.sync.down.b32	%r61|%p8, %r60, 1, 31, -1;
	mov.b32 	%f50, %r61;
	add.f32 	%f4, %f49, %f50;
	and.b32  	%r6, %r113, 31;
	setp.ne.s32 	%p9, %r6, 0;
	@%p9 bra 	$L__BB1_6;
	shr.u32 	%r62, %r113, 3;
	mov.u32 	%r63, smem;
	add.s32 	%r64, %r63, %r62;
	st.shared.f32 	[%r64], %f4;
$L__BB1_6:
	bar.sync 	0;
	setp.gt.u32 	%p10, %r113, 31;
	@%p10 bra 	$L__BB1_11;
	shr.u32 	%r65, %r3, 5;
	setp.ge.u32 	%p11, %r6, %r65;
	mov.f32 	%f258, 0f00000000;
	@%p11 bra 	$L__BB1_9;
	shl.b32 	%r66, %r6, 2;
	mov.u32 	%r67, smem;
	add.s32 	%r68, %r67, %r66;
	ld.shared.f32 	%f258, [%r68];
$L__BB1_9:
	mov.b32 	%r69, %f258;
	shfl.sync.down.b32	%r70|%p12, %r69, 16, 31, -1;
	mov.b32 	%f52, %r70;
	add.f32 	%f53, %f258, %f52;
	mov.b32 	%r71, %f53;
	shfl.sync.down.b32	%r72|%p13, %r71, 8, 31, -1;
	mov.b32 	%f54, %r72;
	add.f32 	%f55, %f53, %f54;
	mov.b32 	%r73, %f55;
	shfl.sync.down.b32	%r74|%p14, %r73, 4, 31, -1;
	mov.b32 	%f56, %r74;
	add.f32 	%f57, %f55, %f56;
	mov.b32 	%r75, %f57;
	shfl.sync.down.b32	%r76|%p15, %r75, 2, 31, -1;
	mov.b32 	%f58, %r76;
	add.f32 	%f59, %f57, %f58;
	mov.b32 	%r77, %f59;
	shfl.sync.down.b32	%r78|%p16, %r77, 1, 31, -1;
	mov.b32 	%f60, %r78;
	add.f32 	%f7, %f59, %f60;
	setp.ne.s32 	%p17, %r113, 0;
	@%p17 bra 	$L__BB1_11;
	st.shared.f32 	[smem], %f7;
$L__BB1_11:
	setp.ge.u32 	%p18, %r113, %r48;
	bar.sync 	0;
	ld.shared.f32 	%f61, [smem];
	cvt.rn.f32.u32 	%f62, %r48;
	div.rn.f32 	%f63, %f61, %f62;
	add.f32 	%f8, %f38, %f63;
	@%p18 bra 	$L__BB1_14;
	cvta.to.global.u64 	%rd5, %rd15;
	rsqrt.approx.f32 	%f9, %f8;
	mov.u32 	%r80, smem;
	mov.u32 	%r111, %r113;
$L__BB1_13:
	mul.wide.u32 	%rd23, %r111, 4;
	add.s64 	%rd24, %rd4, %rd23;
	ld.global.nc.f32 	%f64, [%rd24];
	mul.f32 	%f65, %f9, %f64;
	add.s64 	%rd25, %rd5, %rd23;
	ld.global.nc.f32 	%f66, [%rd25];
	mul.f32 	%f67, %f65, %f66;
	shl.b32 	%r79, %r111, 2;
	add.s32 	%r81, %r80, %r79;
	st.shared.f32 	[%r81], %f67;
	add.s32 	%r111, %r111, %r3;
	setp.lt.u32 	%p19, %r111, %r48;
	@%p19 bra 	$L__BB1_13;
$L__BB1_14:
	bar.sync 	0;
	mul.lo.s32 	%r82, %r49, %r1;
	cvt.u64.u32 	%rd6, %r82;
	setp.ge.u32 	%p20, %r113, %r49;
	@%p20 bra 	$L__BB1_50;
	setp.ne.s32 	%p21, %r48, 0;
	@%p21 bra 	$L__BB1_19;
	setp.eq.s64 	%p43, %rd16, 0;
	@%p43 bra 	$L__BB1_17;
	bra.uni 	$L__BB1_18;
$L__BB1_17:
	cvt.u64.u32 	%rd70, %r113;
	add.s64 	%rd71, %rd70, %rd6;
	shl.b64 	%rd72, %rd71, 2;
	add.s64 	%rd73, %rd2, %rd72;
	mov.b32 	%r109, 0;
	st.global.u32 	[%rd73], %r109;
	add.s32 	%r113, %r113, %r3;
	setp.lt.u32 	%p45, %r113, %r49;
	@%p45 bra 	$L__BB1_17;
	bra.uni 	$L__BB1_50;
$L__BB1_18:
	cvt.u64.u32 	%rd64, %r113;
	mul.wide.u32 	%rd65, %r113, 4;
	add.s64 	%rd66, %rd3, %rd65;
	ld.global.nc.f32 	%f254, [%rd66];
	add.f32 	%f255, %f254, 0f00000000;
	add.s64 	%rd67, %rd64, %rd6;
	shl.b64 	%rd68, %rd67, 2;
	add.s64 	%rd69, %rd2, %rd68;
	st.global.f32 	[%rd69], %f255;
	add.s32 	%r113, %r113, %r3;
	setp.lt.u32 	%p44, %r113, %r49;
	@%p44 bra 	$L__BB1_18;
	bra.uni 	$L__BB1_50;
$L__BB1_19:
	setp.ne.s64 	%p22, %rd16, 0;
	@%p22 bra 	$L__BB1_35;
	and.b32  	%r13, %r48, 15;
	add.s32 	%r14, %r13, -1;
	and.b32  	%r15, %r48, 7;
	add.s32 	%r16, %r15, -1;
	and.b32  	%r17, %r48, -16;
	and.b32  	%r18, %r48, 3;
	neg.s32 	%r19, %r17;
$L__BB1_21:
	setp.lt.u32 	%p33, %r48, 16;
	mul.lo.s32 	%r98, %r113, %r48;
	cvt.u64.u32 	%rd7, %r98;
	mov.f32 	%f266, 0f00000000;
	mov.b32 	%r118, 0;
	@%p33 bra 	$L__BB1_24;
	shl.b64 	%rd47, %rd7, 2;
	add.s64 	%rd48, %rd1, %rd47;
	add.s64 	%rd74, %rd48, 32;
	mov.u32 	%r100, smem;
	add.s32 	%r115, %r100, 32;
	mov.f32 	%f266, 0f00000000;
	mov.u32 	%r116, %r19;
$L__BB1_23:
	.pragma "nounroll";
	ld.shared.v4.f32 	{%f165, %f166, %f167, %f168}, [%r115+-32];
	ld.global.nc.f32 	%f169, [%rd74+-32];
	fma.rn.f32 	%f170, %f165, %f169, %f266;
	ld.global.nc.f32 	%f171, [%rd74+-28];
	fma.rn.f32 	%f172, %f166, %f171, %f170;
	ld.global.nc.f32 	%f173, [%rd74+-24];
	fma.rn.f32 	%f174, %f167, %f173, %f172;
	ld.global.nc.f32 	%f175, [%rd74+-20];
	fma.rn.f32 	%f176, %f168, %f175, %f174;
	ld.shared.v4.f32 	{%f177, %f178, %f179, %f180}, [%r115+-16];
	ld.global.nc.f32 	%f181, [%rd74+-16];
	fma.rn.f32 	%f182, %f177, %f181, %f176;
	ld.global.nc.f32 	%f183, [%rd74+-12];
	fma.rn.f32 	%f184, %f178, %f183, %f182;
	ld.global.nc.f32 	%f185, [%rd74+-8];
	fma.rn.f32 	%f186, %f179, %f185, %f184;
	ld.global.nc.f32 	%f187, [%rd74+-4];
	fma.rn.f32 	%f188, %f180, %f187, %f186;
	ld.shared.v4.f32 	{%f189, %f190, %f191, %f192}, [%r115];
	ld.global.nc.f32 	%f193, [%rd74];
	fma.rn.f32 	%f194, %f189, %f193, %f188;
	ld.global.nc.f32 	%f195, [%rd74+4];
	fma.rn.f32 	%f196, %f190, %f195, %f194;
	ld.global.nc.f32 	%f197, [%rd74+8];
	fma.rn.f32 	%f198, %f191, %f197, %f196;
	ld.global.nc.f32 	%f199, [%rd74+12];
	fma.rn.f32 	%f200, %f192, %f199, %f198;
	ld.shared.v4.f32 	{%f201, %f202, %f203, %f204}, [%r115+16];
	ld.global.nc.f32 	%f205, [%rd74+16];
	fma.rn.f32 	%f206, %f201, %f205, %f200;
	ld.global.nc.f32 	%f207, [%rd74+20];
	fma.rn.f32 	%f208, %f202, %f207, %f206;
	ld.global.nc.f32 	%f209, [%rd74+24];
	fma.rn.f32 	%f210, %f203, %f209, %f208;
	ld.global.nc.f32 	%f211, [%rd74+28];
	fma.rn.f32 	%f266, %f204, %f211, %f210;
	add.s32 	%r116, %r116, 16;
	add.s32 	%r115, %r115, 64;
	add.s64 	%rd74, %rd74, 64;
	setp.ne.s32 	%p34, %r116, 0;
	mov.u32 	%r118, %r17;
	@%p34 bra 	$L__BB1_23;
$L__BB1_24:
	setp.eq.s32 	%p35, %r13, 0;
	@%p35 bra 	$L__BB1_34;
	setp.lt.u32 	%p36, %r14, 7;
	@%p36 bra 	$L__BB1_27;
	shl.b32 	%r101, %r118, 2;
	mov.u32 	%r102, smem;
	add.s32 	%r103, %r102, %r101;
	ld.shared.f32 	%f213, [%r103];
	cvt.u64.u32 	%rd49, %r118;
	add.s64 	%rd50, %rd49, %rd7;
	shl.b64 	%rd51, %rd50, 2;
	add.s64 	%rd52, %rd1, %rd51;
	ld.global.nc.f32 	%f214, [%rd52];
	fma.rn.f32 	%f215, %f213, %f214, %f266;
	ld.shared.f32 	%f216, [%r103+4];
	ld.global.nc.f32 	%f217, [%rd52+4];
	fma.rn.f32 	%f218, %f216, %f217, %f215;
	ld.shared.f32 	%f219, [%r103+8];
	ld.global.nc.f32 	%f220, [%rd52+8];
	fma.rn.f32 	%f221, %f219, %f220, %f218;
	ld.shared.f32 	%f222, [%r103+12];
	ld.global.nc.f32 	%f223, [%rd52+12];
	fma.rn.f32 	%f224, %f222, %f223, %f221;
	ld.shared.f32 	%f225, [%r103+16];
	ld.global.nc.f32 	%f226, [%rd52+16];
	fma.rn.f32 	%f227, %f225, %f226, %f224;
	ld.shared.f32 	%f228, [%r103+20];
	ld.global.nc.f32 	%f229, [%rd52+20];
	fma.rn.f32 	%f230, %f228, %f229, %f227;
	ld.shared.f32 	%f231, [%r103+24];
	ld.global.nc.f32 	%f232, [%rd52+24];
	fma.rn.f32 	%f233, %f231, %f232, %f230;
	ld.shared.f32 	%f234, [%r103+28];
	ld.global.nc.f32 	%f235, [%rd52+28];
	fma.rn.f32 	%f266, %f234, %f235, %f233;
	add.s32 	%r118, %r118, 8;
$L__BB1_27:
	setp.eq.s32 	%p37, %r15, 0;
	@%p37 bra 	$L__BB1_34;
	setp.lt.u32 	%p38, %r16, 3;
	@%p38 bra 	$L__BB1_30;
	shl.b32 	%r104, %r118, 2;
	mov.u32 	%r105, smem;
	add.s32 	%r106, %r105, %r104;
	ld.shared.f32 	%f237, [%r106];
	cvt.u64.u32 	%rd53, %r118;
	add.s64 	%rd54, %rd53, %rd7;
	shl.b64 	%rd55, %rd54, 2;
	add.s64 	%rd56, %rd1, %rd55;
	ld.global.nc.f32 	%f238, [%rd56];
	fma.rn.f32 	%f239, %f237, %f238, %f266;
	ld.shared.f32 	%f240, [%r106+4];
	ld.global.nc.f32 	%f241, [%rd56+4];
	fma.rn.f32 	%f242, %f240, %f241, %f239;
	ld.shared.f32 	%f243, [%r106+8];
	ld.global.nc.f32 	%f244, [%rd56+8];
	fma.rn.f32 	%f245, %f243, %f244, %f242;
	ld.shared.f32 	%f246, [%r106+12];
	ld.global.nc.f32 	%f247, [%rd56+12];
	fma.rn.f32 	%f266, %f246, %f247, %f245;
	add.s32 	%r118, %r118, 4;
$L__BB1_30:
	setp.eq.s32 	%p39, %r18, 0;
	@%p39 bra 	$L__BB1_34;
	setp.eq.s32 	%p40, %r18, 1;
	shl.b32 	%r107, %r118, 2;
	mov.u32 	%r108, smem;
	add.s32 	%r30, %r108, %r107;
	ld.shared.f32 	%f248, [%r30];
	cvt.u64.u32 	%rd57, %r118;
	add.s64 	%rd58, %rd57, %rd7;
	shl.b64 	%rd59, %rd58, 2;
	add.s64 	%rd11, %rd1, %rd59;
	ld.global.nc.f32 	%f249, [%rd11];
	fma.rn.f32 	%f266, %f248, %f249, %f266;
	@%p40 bra 	$L__BB1_34;
	setp.eq.s32 	%p41, %r18, 2;
	ld.shared.f32 	%f250, [%r30+4];
	ld.global.nc.f32 	%f251, [%rd11+4];
	fma.rn.f32 	%f266, %f250, %f251, %f266;
	@%p41 bra 	$L__BB1_34;
	ld.shared.f32 	%f252, [%r30+8];
	ld.global.nc.f32 	%f253, [%rd11+8];
	fma.rn.f32 	%f266, %f252, %f253, %f266;
$L__BB1_34:
	cvt.u64.u32 	%rd60, %r113;
	add.s64 	%rd61, %rd60, %rd6;
	shl.b64 	%rd62, %rd61, 2;
	add.s64 	%rd63, %rd2, %rd62;
	st.global.f32 	[%rd63], %f266;
	add.s32 	%r113, %r113, %r3;
	setp.lt.u32 	%p42, %r113, %r49;
	@%p42 bra 	$L__BB1_21;
	bra.uni 	$L__BB1_50;
$L__BB1_35:
	and.b32  	%r32, %r48, 15;
	add.s32 	%r33, %r32, -1;
	and.b32  	%r34, %r48, 7;
	add.s32 	%r35, %r34, -1;
	and.b32  	%r36, %r48, -16;
	and.b32  	%r37, %r48, 3;
$L__BB1_36:
	setp.lt.u32 	%p23, %r48, 16;
	mul.lo.s32 	%r84, %r113, %r48;
	cvt.u64.u32 	%rd12, %r84;
	mov.f32 	%f274, 0f00000000;
	mov.b32 	%r123, 0;
	@%p23 bra 	$L__BB1_39;
	mov.f32 	%f274, 0f00000000;
	mov.b32 	%r121, 0;
$L__BB1_38:
	.pragma "nounroll";
	shl.b32 	%r86, %r121, 2;
	mov.u32 	%r87, smem;
	add.s32 	%r88, %r87, %r86;
	ld.shared.v4.f32 	{%f71, %f72, %f73, %f74}, [%r88];
	cvt.u64.u32 	%rd26, %r121;
	add.s64 	%rd27, %rd26, %rd12;
	shl.b64 	%rd28, %rd27, 2;
	add.s64 	%rd29, %rd1, %rd28;
	ld.global.nc.f32 	%f75, [%rd29];
	fma.rn.f32 	%f76, %f71, %f75, %f274;
	ld.global.nc.f32 	%f77, [%rd29+4];
	fma.rn.f32 	%f78, %f72, %f77, %f76;
	ld.global.nc.f32 	%f79, [%rd29+8];
	fma.rn.f32 	%f80, %f73, %f79, %f78;
	ld.global.nc.f32 	%f81, [%rd29+12];
	fma.rn.f32 	%f82, %f74, %f81, %f80;
	ld.shared.v4.f32 	{%f83, %f84, %f85, %f86}, [%r88+16];
	ld.global.nc.f32 	%f87, [%rd29+16];
	fma.rn.f32 	%f88, %f83, %f87, %f82;
	ld.global.nc.f32 	%f89, [%rd29+20];
	fma.rn.f32 	%f90, %f84, %f89, %f88;
	ld.global.nc.f32 	%f91, [%rd29+24];
	fma.rn.f32 	%f92, %f85, %f91, %f90;
	ld.global.nc.f32 	%f93, [%rd29+28];
	fma.rn.f32 	%f94, %f86, %f93, %f92;
	ld.shared.v4.f32 	{%f95, %f96, %f97, %f98}, [%r88+32];
	ld.global.nc.f32 	%f99, [%rd29+32];
	fma.rn.f32 	%f100, %f95, %f99, %f94;
	ld.global.nc.f32 	%f101, [%rd29+36];
	fma.rn.f32 	%f102, %f96, %f101, %f100;
	ld.global.nc.f32 	%f103, [%rd29+40];
	fma.rn.f32 	%f104, %f97, %f103, %f102;
	ld.global.nc.f32 	%f105, [%rd29+44];
	fma.rn.f32 	%f106, %f98, %f105, %f104;
	ld.shared.v4.f32 	{%f107, %f108, %f109, %f110}, [%r88+48];
	ld.global.nc.f32 	%f111, [%rd29+48];
	fma.rn.f32 	%f112, %f107, %f111, %f106;
	ld.global.nc.f32 	%f113, [%rd29+52];
	fma.rn.f32 	%f114, %f108, %f113, %f112;
	ld.global.nc.f32 	%f115, [%rd29+56];
	fma.rn.f32 	%f116, %f109, %f115, %f114;
	ld.global.nc.f32 	%f117, [%rd29+60];
	fma.rn.f32 	%f274, %f110, %f117, %f116;
	add.s32 	%r121, %r121, 16;
	setp.ne.s32 	%p24, %r121, %r36;
	mov.u32 	%r123, %r36;
	@%p24 bra 	$L__BB1_38;
$L__BB1_39:
	setp.eq.s32 	%p25, %r32, 0;
	@%p25 bra 	$L__BB1_49;
	setp.lt.u32 	%p26, %r33, 7;
	@%p26 bra 	$L__BB1_42;
	shl.b32 	%r89, %r123, 2;
	mov.u32 	%r90, smem;
	add.s32 	%r91, %r90, %r89;
	ld.shared.f32 	%f119, [%r91];
	cvt.u64.u32 	%rd30, %r123;
	add.s64 	%rd31, %rd30, %rd12;
	shl.b64 	%rd32, %rd31, 2;
	add.s64 	%rd33, %rd1, %rd32;
	ld.global.nc.f32 	%f120, [%rd33];
	fma.rn.f32 	%f121, %f119, %f120, %f274;
	ld.shared.f32 	%f122, [%r91+4];
	ld.global.nc.f32 	%f123, [%rd33+4];
	fma.rn.f32 	%f124, %f122, %f123, %f121;
	ld.shared.f32 	%f125, [%r91+8];
	ld.global.nc.f32 	%f126, [%rd33+8];
	fma.rn.f32 	%f127, %f125, %f126, %f124;
	ld.shared.f32 	%f128, [%r91+12];
	ld.global.nc.f32 	%f129, [%rd33+12];
	fma.rn.f32 	%f130, %f128, %f129, %f127;
	ld.shared.f32 	%f131, [%r91+16];
	ld.global.nc.f32 	%f132, [%rd33+16];
	fma.rn.f32 	%f133, %f131, %f132, %f130;
	ld.shared.f32 	%f134, [%r91+20];
	ld.global.nc.f32 	%f135, [%rd33+20];
	fma.rn.f32 	%f136, %f134, %f135, %f133;
	ld.shared.f32 	%f137, [%r91+24];
	ld.global.nc.f32 	%f138, [%rd33+24];
	fma.rn.f32 	%f139, %f137, %f138, %f136;
	ld.shared.f32 	%f140, [%r91+28];
	ld.global.nc.f32 	%f141, [%rd33+28];
	fma.rn.f32 	%f274, %f140, %f141, %f139;
	add.s32 	%r123, %r123, 8;
$L__BB1_42:
	setp.eq.s32 	%p27, %r34, 0;
	@%p27 bra 	$L__BB1_49;
	setp.lt.u32 	%p28, %r35, 3;
	@%p28 bra 	$L__BB1_45;
	shl.b32 	%r92, %r123, 2;
	mov.u32 	%r93, smem;
	add.s32 	%r94, %r93, %r92;
	ld.shared.f32 	%f143, [%r94];
	cvt.u64.u32 	%rd34, %r123;
	add.s64 	%rd35, %rd34, %rd12;
	shl.b64 	%rd36, %rd35, 2;
	add.s64 	%rd37, %rd1, %rd36;
	ld.global.nc.f32 	%f144, [%rd37];
	fma.rn.f32 	%f145, %f143, %f144, %f274;
	ld.shared.f32 	%f146, [%r94+4];
	ld.global.nc.f32 	%f147, [%rd37+4];
	fma.rn.f32 	%f148, %f146, %f147, %f145;
	ld.shared.f32 	%f149, [%r94+8];
	ld.global.nc.f32 	%f150, [%rd37+8];
	fma.rn.f32 	%f151, %f149, %f150, %f148;
	ld.shared.f32 	%f152, [%r94+12];
	ld.global.nc.f32 	%f153, [%rd37+12];
	fma.rn.f32 	%f274, %f152, %f153, %f151;
	add.s32 	%r123, %r123, 4;
$L__BB1_45:
	setp.eq.s32 	%p29, %r37, 0;
	@%p29 bra 	$L__BB1_49;
	setp.eq.s32 	%p30, %r37, 1;
	shl.b32 	%r95, %r123, 2;
	mov.u32 	%r96, smem;
	add.s32 	%r46, %r96, %r95;
	ld.shared.f32 	%f154, [%r46];
	cvt.u64.u32 	%rd38, %r123;
	add.s64 	%rd39, %rd38, %rd12;
	shl.b64 	%rd40, %rd39, 2;
	add.s64 	%rd13, %rd1, %rd40;
	ld.global.nc.f32 	%f155, [%rd13];
	fma.rn.f32 	%f274, %f154, %f155, %f274;
	@%p30 bra 	$L__BB1_49;
	setp.eq.s32 	%p31, %r37, 2;
	ld.shared.f32 	%f156, [%r46+4];
	ld.global.nc.f32 	%f157, [%rd13+4];
	fma.rn.f32 	%f274, %f156, %f157, %f274;
	@%p31 bra 	$L__BB1_49;
	ld.shared.f32 	%f158, [%r46+8];
	ld.global.nc.f32 	%f159, [%rd13+8];
	fma.rn.f32 	%f274, %f158, %f159, %f274;
$L__BB1_49:
	cvt.u64.u32 	%rd41, %r113;
	mul.wide.u32 	%rd42, %r113, 4;
	add.s64 	%rd43, %rd3, %rd42;
	ld.global.nc.f32 	%f160, [%rd43];
	add.f32 	%f161, %f274, %f160;
	add.s64 	%rd44, %rd41, %rd6;
	shl.b64 	%rd45, %rd44, 2;
	add.s64 	%rd46, %rd2, %rd45;
	st.global.f32 	[%rd46], %f161;
	add.s32 	%r113, %r113, %r3;
	setp.lt.u32 	%p32, %r113, %r49;
	@%p32 bra 	$L__BB1_36;
$L__BB1_50:
	ret;

}
	// .globl	fused_rms_norm_silu_gate_f32
.visible .entry fused_rms_norm_silu_gate_f32(
	.param .u64 .ptr .align 1 fused_rms_norm_silu_gate_f32_param_0,
	.param .u64 .ptr .align 1 fused_rms_norm_silu_gate_f32_param_1,
	.param .u64 .ptr .align 1 fused_rms_norm_silu_gate_f32_param_2,
	.param .u64 .ptr .align 1 fused_rms_norm_silu_gate_f32_param_3,
	.param .u32 fused_rms_norm_silu_gate_f32_param_4,
	.param .u32 fused_rms_norm_silu_gate_f32_param_5,
	.param .f32 fused_rms_norm_silu_gate_f32_param_6
)
{
	.reg .pred 	%p<20>;
	.reg .b32 	%r<45>;
	.reg .b32 	%f<58>;
	.reg .b64 	%rd<22>;
	// demoted variable
	.shared .align 4 .b8 _ZZ28fused_rms_norm_silu_gate_f32E8s_reduce[128];
	ld.param.u64 	%rd6, [fused_rms_norm_silu_gate_f32_param_0];
	ld.param.u64 	%rd7, [fused_rms_norm_silu_gate_f32_param_1];
	ld.param.u64 	%rd8, [fused_rms_norm_silu_gate_f32_param_2];
	ld.param.u64 	%rd9, [fused_rms_norm_silu_gate_f32_param_3];
	ld.param.u32 	%r11, [fused_rms_norm_silu_gate_f32_param_4];
	ld.param.u32 	%r10, [fused_rms_norm_silu_gate_f32_param_5];
	ld.param.f32 	%f10, [fused_rms_norm_silu_gate_f32_param_6];
	mov.u32 	%r1, %ctaid.x;
	setp.ge.u32 	%p1, %r1, %r11;
	@%p1 bra 	$L__BB2_14;
	cvta.to.global.u64 	%rd10, %rd6;
	mov.u32 	%r44, %tid.x;
	mul.lo.s32 	%r12, %r10, %r1;
	cvt.u64.u32 	%rd1, %r12;
	mul.wide.u32 	%rd11, %r12, 4;
	add.s64 	%rd2, %rd10, %rd11;
	setp.ge.u32 	%p2, %r44, %r10;
	mov.f32 	%f56, 0f00000000;
	@%p2 bra 	$L__BB2_4;
	mov.f32 	%f56, 0f00000000;
	mov.u32 	%r3, %ntid.x;
	mov.u32 	%r43, %r44;
$L__BB2_3:
	mul.wide.u32 	%rd12, %r43, 4;
	add.s64 	%rd13, %rd2, %rd12;
	ld.global.nc.f32 	%f13, [%rd13];
	fma.rn.f32 	%f56, %f13, %f13, %f56;
	add.s32 	%r43, %r43, %r3;
	setp.lt.u32 	%p3, %r43, %r10;
	@%p3 bra 	$L__BB2_3;
$L__BB2_4:
	mov.b32 	%r13, %f56;
	shfl.sync.down.b32	%r14|%p4, %r13, 16, 31, -1;
	mov.b32 	%f14, %r14;
	add.f32 	%f15, %f56, %f14;
	mov.b32 	%r15, %f15;
	shfl.sync.down.b32	%r16|%p5, %r15, 8, 31, -1;
	mov.b32 	%f16, %r16;
	add.f32 	%f17, %f15, %f16;
	mov.b32 	%r17, %f17;
	shfl.sync.down.b32	%r18|%p6, %r17, 4, 31, -1;
	mov.b32 	%f18, %r18;
	add.f32 	%f19, %f17, %f18;
	mov.b32 	%r19, %f19;
	shfl.sync.down.b32	%r20|%p7, %r19, 2, 31, -1;
	mov.b32 	%f20, %r20;
	add.f32 	%f21, %f19, %f20;
	mov.b32 	%r21, %f21;
	shfl.sync.down.b32	%r22|%p8, %r21, 1, 31, -1;
	mov.b32 	%f22, %r22;
	add.f32 	%f4, %f21, %f22;
	and.b32  	%r6, %r44, 31;
	setp.ne.s32 	%p9, %r6, 0;
	@%p9 bra 	$L__BB2_6;
	shr.u32 	%r23, %r44, 3;
	mov.u32 	%r24, _ZZ28fused_rms_norm_silu_gate_f32E8s_reduce;
	add.s32 	%r25, %r24, %r23;
	st.shared.f32 	[%r25], %f4;
$L__BB2_6:
	bar.sync 	0;
	setp.gt.u32 	%p10, %r44, 31;
	@%p10 bra 	$L__BB2_11;
	mov.u32 	%r26, %ntid.x;
	shr.u32 	%r27, %r26, 5;
	setp.ge.u32 	%p11, %r6, %r27;
	mov.f32 	%f57, 0f00000000;
	@%p11 bra 	$L__BB2_9;
	shl.b32 	%r28, %r6, 2;
	mov.u32 	%r29, _ZZ28fused_rms_norm_silu_gate_f32E8s_reduce;
	add.s32 	%r30, %r29, %r28;
	ld.shared.f32 	%f57, [%r30];
$L__BB2_9:
	mov.b32 	%r31, %f57;
	shfl.sync.down.b32	%r32|%p12, %r31, 16, 31, -1;
	mov.b32 	%f24, %r32;
	add.f32 	%f25, %f57, %f24;
	mov.b32 	%r33, %f25;
	shfl.sync.down.b32	%r34|%p13, %r33, 8, 31, -1;
	mov.b32 	%f26, %r34;
	add.f32 	%f27, %f25, %f26;
	mov.b32 	%r35, %f27;
	shfl.sync.down.b32	%r36|%p14, %r35, 4, 31, -1;
	mov.b32 	%f28, %r36;
	add.f32 	%f29, %f27, %f28;
	mov.b32 	%r37, %f29;
	shfl.sync.down.b32	%r38|%p15, %r37, 2, 31, -1;
	mov.b32 	%f30, %r38;
	add.f32 	%f31, %f29, %f30;
	mov.b32 	%r39, %f31;
	shfl.sync.down.b32	%r40|%p16, %r39, 1, 31, -1;
	mov.b32 	%f32, %r40;
	add.f32 	%f7, %f31, %f32;
	setp.ne.s32 	%p17, %r44, 0;
	@%p17 bra 	$L__BB2_11;
	st.shared.f32 	[_ZZ28fused_rms_norm_silu_gate_f32E8s_reduce], %f7;
$L__BB2_11:
	setp.ge.u32 	%p18, %r44, %r10;
	bar.sync 	0;
	ld.shared.f32 	%f33, [_ZZ28fused_rms_norm_silu_gate_f32E8s_reduce];
	cvt.rn.f32.u32 	%f34, %r10;
	div.rn.f32 	%f35, %f33, %f34;
	add.f32 	%f8, %f10, %f35;
	@%p18 bra 	$L__BB2_14;
	mov.u32 	%r7, %ntid.x;
	cvta.to.global.u64 	%rd3, %rd7;
	cvta.to.global.u64 	%rd4, %rd8;
	cvta.to.global.u64 	%rd5, %rd9;
	rsqrt.approx.f32 	%f9, %f8;
$L__BB2_13:
	cvt.u64.u32 	%rd14, %r44;
	mul.wide.u32 	%rd15, %r44, 4;
	add.s64 	%rd16, %rd2, %rd15;
	ld.global.nc.f32 	%f36, [%rd16];
	mul.f32 	%f37, %f9, %f36;
	add.s64 	%rd17, %rd3, %rd15;
	ld.global.nc.f32 	%f38, [%rd17];
	mul.f32 	%f39, %f37, %f38;
	add.s64 	%rd18, %rd14, %rd1;
	shl.b64 	%rd19, %rd18, 2;
	add.s64 	%rd20, %rd4, %rd19;
	ld.global.nc.f32 	%f40, [%rd20];
	fma.rn.f32 	%f41, %f40, 0fBBBB989D, 0f3F000000;
	cvt.sat.f32.f32 	%f42, %f41;
	mov.f32 	%f43, 0f4B400001;
	mov.f32 	%f44, 0f437C0000;
	fma.rm.f32 	%f45, %f42, %f44, %f43;
	add.f32 	%f46, %f45, 0fCB40007F;
	neg.f32 	%f47, %f46;
	fma.rn.f32 	%f48, %f40, 0fBFB8AA3B, %f47;
	fma.rn.f32 	%f49, %f40, 0fB2A57060, %f48;
	mov.b32 	%r41, %f45;
	shl.b32 	%r42, %r41, 23;
	mov.b32 	%f50, %r42;
	ex2.approx.ftz.f32 	%f51, %f49;
	fma.rn.f32 	%f52, %f51, %f50, 0f3F800000;
	div.rn.f32 	%f53, %f40, %f52;
	mul.f32 	%f54, %f39, %f53;
	add.s64 	%rd21, %rd5, %rd19;
	st.global.f32 	[%rd21], %f54;
	add.s32 	%r44, %r44, %r7;
	setp.lt.u32 	%p19, %r44, %r10;
	@%p19 bra 	$L__BB2_13;
$L__BB2_14:
	ret;

}


// ===== COMPILED SASS (sm_100) =====

	.target	sm_100

	.elftype	@"ET_EXEC"


//--------------------- .note.nv.tkinfo           --------------------------
	.section	.note.nv.tkinfo,"",@"SHT_NOTE"
	.sectionflags	@"SHF_NOTE_NV_TKINFO"
	.tkinfo
        /*0018*/ 	.word	0x00000002
        /*0030*/ 	.string	""
        /*0030*/ 	.string	"ptxas"
        /*0030*/ 	.string	"Cuda compilation tools, release 13.0, V13.0.88"
        /*0030*/ 	.string	"Build cuda_13.0.r13.0/compiler.36424714_0"
        /*0030*/ 	.string	"-arch sm_100 -m 64 "



//--------------------- .note.nv.cuinfo           --------------------------
	.section	.note.nv.cuinfo,"",@"SHT_NOTE"
	.sectionflags	@"SHF_NOTE_NV_CUINFO"
        /*0018*/ 	.short	0x0002
        /*001a*/ 	.short	0x0064
        /*001c*/ 	.short	0x0082
	.zero		2


//--------------------- .nv.info                  --------------------------
	.section	.nv.info,"",@"SHT_CUDA_INFO"
	.align	4


	//----- nvinfo : EIATTR_REGCOUNT
	.align		4
        /*0000*/ 	.byte	0x04, 0x2f
        /*0002*/ 	.short	(.L_1 - .L_0)
	.align		4
.L_0:
        /*0004*/ 	.word	index@(fused_rms_norm_proj_f32)
        /*0008*/ 	.word	0x00000020


	//----- nvinfo : EIATTR_FRAME_SIZE
	.align		4
.L_1:
        /*000c*/ 	.byte	0x04, 0x11
        /*000e*/ 	.short	(.L_3 - .L_2)
	.align		4
.L_2:
        /*0010*/ 	.word	index@($__internal_2_$__cuda_sm3x_div_rn_noftz_f32_slowpath)
        /*0014*/ 	.word	0x00000000


	//----- nvinfo : EIATTR_FRAME_SIZE
	.align		4
.L_3:
        /*0018*/ 	.byte	0x04, 0x11
        /*001a*/ 	.short	(.L_5 - .L_4)
	.align		4
.L_4:
        /*001c*/ 	.word	index@(fused_rms_norm_proj_f32)
        /*0020*/ 	.word	0x00000000


	//----- nvinfo : EIATTR_REGCOUNT
	.align		4
.L_5:
        /*0024*/ 	.byte	0x04, 0x2f
        /*0026*/ 	.short	(.L_7 - .L_6)
	.align		4
.L_6:
        /*0028*/ 	.word	index@(fused_rms_norm_proj_smem_f32)
        /*002c*/ 	.word	0x00000022


	//----- nvinfo : EIATTR_FRAME_SIZE
	.align		4
.L_7:
        /*0030*/ 	.byte	0x04, 0x11
        /*0032*/ 	.short	(.L_9 - .L_8)
	.align		4
.L_8:
        /*0034*/ 	.word	index@($__internal_1_$__cuda_sm3x_div_rn_noftz_f32_slowpath)
        /*0038*/ 	.word	0x00000000


	//----- nvinfo : EIATTR_FRAME_SIZE
	.align		4
.L_9:
        /*003c*/ 	.byte	0x04, 0x11
        /*003e*/ 	.short	(.L_11 - .L_10)
	.align		4
.L_10:
        /*0040*/ 	.word	index@(fused_rms_norm_proj_smem_f32)
        /*0044*/ 	.word	0x00000000


	//----- nvinfo : EIATTR_REGCOUNT
	.align		4
.L_11:
        /*0048*/ 	.byte	0x04, 0x2f
        /*004a*/ 	.short	(.L_13 - .L_12)
	.align		4
.L_12:
        /*004c*/ 	.word	index@(fused_rms_norm_silu_gate_f32)
        /*0050*/ 	.word	0x00000017


	//----- nvinfo : EIATTR_FRAME_SIZE
	.align		4
.L_13:
        /*0054*/ 	.byte	0x04, 0x11
        /*0056*/ 	.short	(.L_15 - .L_14)
	.align		4
.L_14:
        /*0058*/ 	.word	index@($__internal_0_$__cuda_sm3x_div_rn_noftz_f32_slowpath)
        /*005c*/ 	.word	0x00000000


	//----- nvinfo : EIATTR_FRAME_SIZE
	.align		4
.L_15:
        /*0060*/ 	.byte	0x04, 0x11
        /*0062*/ 	.short	(.L_17 - .L_16)
	.align		4
.L_16:
        /*0064*/ 	.word	index@(fused_rms_norm_silu_gate_f32)
        /*0068*/ 	.word	0x00000000


	//----- nvinfo : EIATTR_MIN_STACK_SIZE
	.align		4
.L_17:
        /*006c*/ 	.byte	0x04, 0x12
        /*006e*/ 	.short	(.L_19 - .L_18)
	.align		4
.L_18:
        /*0070*/ 	.word	index@(fused_rms_norm_silu_gate_f32)
        /*0074*/ 	.word	0x00000000


	//----- nvinfo : EIATTR_MIN_STACK_SIZE
	.align		4
.L_19:
        /*0078*/ 	.byte	0x04, 0x12
        /*007a*/ 	.short	(.L_21 - .L_20)
	.align		4
.L_20:
        /*007c*/ 	.word	index@(fused_rms_norm_proj_smem_f32)
        /*0080*/ 	.word	0x00000000


	//----- nvinfo : EIATTR_MIN_STACK_SIZE
	.align		4
.L_21:
        /*0084*/ 	.byte	0x04, 0x12
        /*0086*/ 	.short	(.L_23 - .L_22)
	.align		4
.L_22:
        /*0088*/ 	.word	index@(fused_rms_norm_proj_f32)
        /*008c*/ 	.word	0x00000000
.L_23:


//--------------------- .nv.compat                --------------------------
	.section	.nv.compat,"",@"SHT_CUDA_COMPAT_INFO"
	.align	4
        /*0000*/ 	.byte	0x02, 0x09, 0x00, 0x00, 0x02, 0x02, 0x01, 0x00, 0x02, 0x05, 0x05, 0x00, 0x03, 0x07, 0x01, 0x01
        /*0010*/ 	.byte	0x02, 0x03, 0x00, 0x00, 0x02, 0x06, 0x01, 0x00, 0x04, 0x0b, 0x08, 0x00, 0x01, 0x00, 0x00, 0x00
        /*0020*/ 	.byte	0x00, 0x00, 0x00, 0x00


//--------------------- .nv.info.fused_rms_norm_silu_gate_f32 --------------------------
	.section	.nv.info.fused_rms_norm_silu_gate_f32,"",@"SHT_CUDA_INFO"
	.sectionflags	@""
	.align	4


	//----- nvinfo : EIATTR_CUDA_API_VERSION
	.align		4
        /*0000*/ 	.byte	0x04, 0x37
        /*0002*/ 	.short	(.L_25 - .L_24)
.L_24:
        /*0004*/ 	.word	0x00000082


	//----- nvinfo : EIATTR_KPARAM_INFO
	.align		4
.L_25:
        /*0008*/ 	.byte	0x04, 0x17
        /*000a*/ 	.short	(.L_27 - .L_26)
.L_26:
        /*000c*/ 	.word	0x00000000
        /*0010*/ 	.short	0x0006
        /*0012*/ 	.short	0x0028
        /*0014*/ 	.byte	0x00, 0xf0, 0x11, 0x00


	//----- nvinfo : EIATTR_KPARAM_INFO
	.align		4
.L_27:
        /*0018*/ 	.byte	0x04, 0x17
        /*001a*/ 	.short	(.L_29 - .L_28)
.L_28:
        /*001c*/ 	.word	0x00000000
        /*0020*/ 	.short	0x0005
        /*0022*/ 	.short	0x0024
        /*0024*/ 	.byte	0x00, 0xf0, 0x11, 0x00


	//----- nvinfo : EIATTR_KPARAM_INFO
	.align		4
.L_29:
        /*0028*/ 	.byte	0x04, 0x17
        /*002a*/ 	.short	(.L_31 - .L_30)
.L_30:
        /*002c*/ 	.word	0x00000000
        /*0030*/ 	.short	0x0004
        /*0032*/ 	.short	0x0020
        /*0034*/ 	.byte	0x00, 0xf0, 0x11, 0x00


	//----- nvinfo : EIATTR_KPARAM_INFO
	.align		4
.L_31:
        /*0038*/ 	.byte	0x04, 0x17
        /*003a*/ 	.short	(.L_33 - .L_32)
.L_32:
        /*003c*/ 	.word	0x00000000
        /*0040*/ 	.short	0x0003
        /*0042*/ 	.short	0x0018
        /*0044*/ 	.byte	0x00, 0xf5, 0x21, 0x00


	//----- nvinfo : EIATTR_KPARAM_INFO
	.align		4
.L_33:
        /*0048*/ 	.byte	0x04, 0x17
        /*004a*/ 	.short	(.L_35 - .L_34)
.L_34:
        /*004c*/ 	.word	0x00000000
        /*0050*/ 	.short	0x0002
        /*0052*/ 	.short	0x0010
        /*0054*/ 	.byte	0x00, 0xf5, 0x21, 0x00


	//----- nvinfo : EIATTR_KPARAM_INFO
	.align		4
.L_35:
        /*0058*/ 	.byte	0x04, 0x17
        /*005a*/ 	.short	(.L_37 - .L_36)
.L_36:
        /*005c*/ 	.word	0x00000000
        /*0060*/ 	.short	0x0001
        /*0062*/ 	.short	0x0008
        /*0064*/ 	.byte	0x00, 0xf5, 0x21, 0x00


	//----- nvinfo : EIATTR_KPARAM_INFO
	.align		4
.L_37:
        /*0068*/ 	.byte	0x04, 0x17
        /*006a*/ 	.short	(.L_39 - .L_38)
.L_38:
        /*006c*/ 	.word	0x00000000
        /*0070*/ 	.short	0x0000
        /*0072*/ 	.short	0x0000
        /*0074*/ 	.byte	0x00, 0xf5, 0x21, 0x00


	//----- nvinfo : EIATTR_SPARSE_MMA_MASK
	.align		4
.L_39:
        /*0078*/ 	.byte	0x03, 0x50
        /*007a*/ 	.short	0x0000


	//----- nvinfo : EIATTR_MAXREG_COUNT
	.align		4
        /*007c*/ 	.byte	0x03, 0x1b
        /*007e*/ 	.short	0x00ff


	//----- nvinfo : EIATTR_NUM_BARRIERS
	.align		4
        /*0080*/ 	.byte	0x02, 0x4c
        /*0082*/ 	.byte	0x01
	.zero		1


	//----- nvinfo : EIATTR_MERCURY_ISA_VERSION
	.align		4
        /*0084*/ 	.byte	0x03, 0x5f
        /*0086*/ 	.short	0x0101


	//----- nvinfo : EIATTR_COOP_GROUP_MASK_REGIDS
	.align		4
        /*0088*/ 	.byte	0x04, 0x29
        /*008a*/ 	.short	(.L_41 - .L_40)


	//   ....[0]....
.L_40:
        /*008c*/ 	.word	0xffffffff


	//   ....[1]....
        /*0090*/ 	.word	0xffffffff


	//   ....[2]....
        /*0094*/ 	.word	0xffffffff


	//   ....[3]....
        /*0098*/ 	.word	0xffffffff


	//   ....[4]....
        /*009c*/ 	.word	0xffffffff


	//   ....[5]....
        /*00a0*/ 	.word	0xffffffff


	//   ....[6]....
        /*00a4*/ 	.word	0xffffffff


	//   ....[7]....
        /*00a8*/ 	.word	0xffffffff


	//   ....[8]....
        /*00ac*/ 	.word	0xffffffff


	//   ....[9]....
        /*00b0*/ 	.word	0xffffffff


	//   ....[10]....
        /*00b4*/ 	.word	0x0500000c


	//   ....[11]....
        /*00b8*/ 	.word	0x0500000c


	//   ....[12]....
        /*00bc*/ 	.word	0x0500000c


	//   ....[13]....
        /*00c0*/ 	.word	0x0500000c


	//   ....[14]....
        /*00c4*/ 	.word	0x0500000c


	//----- nvinfo : EIATTR_COOP_GROUP_INSTR_OFFSETS
	.align		4
.L_41:
        /*00c8*/ 	.byte	0x04, 0x28
        /*00ca*/ 	.short	(.L_43 - .L_42)


	//   ....[0]....
.L_42:
        /*00cc*/ 	.word	0x00000190


	//   ....[1]....
        /*00d0*/ 	.word	0x000001e0


	//   ....[2]....
        /*00d4*/ 	.word	0x00000220


	//   ....[3]....
        /*00d8*/ 	.word	0x00000240


	//   ....[4]....
        /*00dc*/ 	.word	0x00000260


	//   ....[5]....
        /*00e0*/ 	.word	0x00000370


	//   ....[6]....
        /*00e4*/ 	.word	0x00000390


	//   ....[7]....
        /*00e8*/ 	.word	0x000003b0


	//   ....[8]....
        /*00ec*/ 	.word	0x000003d0


	//   ....[9]....
        /*00f0*/ 	.word	0x000003f0


	//   ....[10]....
        /*00f4*/ 	.word	0x00000960


	//   ....[11]....
        /*00f8*/ 	.word	0x000009d0


	//   ....[12]....
        /*00fc*/ 	.word	0x00000a40


	//   ....[13]....
        /*0100*/ 	.word	0x00000ab0


	//   ....[14]....
        /*0104*/ 	.word	0x00000b20


	//----- nvinfo : EIATTR_VRC_CTA_INIT_COUNT
	.align		4
.L_43:
        /*0108*/ 	.byte	0x02, 0x4a
	.zero		1
	.zero		1


	//----- nvinfo : EIATTR_EXIT_INSTR_OFFSETS
	.align		4
        /*010c*/ 	.byte	0x04, 0x1c
        /*010e*/ 	.short	(.L_45 - .L_44)


	//   ....[0]....
.L_44:
        /*0110*/ 	.word	0x00000040


	//   ....[1]....
        /*0114*/ 	.word	0x000005b0


	//   ....[2]....
        /*0118*/ 	.word	0x00000910


	//----- nvinfo : EIATTR_CRS_STACK_SIZE
	.align		4
.L_45:
        /*011c*/ 	.byte	0x04, 0x1e
        /*011e*/ 	.short	(.L_47 - .L_46)
.L_46:
        /*0120*/ 	.word	0x00000000


	//----- nvinfo : EIATTR_CBANK_PARAM_SIZE
	.align		4
.L_47:
        /*0124*/ 	.byte	0x03, 0x19
        /*0126*/ 	.short	0x002c


	//----- nvinfo : EIATTR_PARAM_CBANK
	.align		4
        /*0128*/ 	.byte	0x04, 0x0a
        /*012a*/ 	.short	(.L_49 - .L_48)
	.align		4
.L_48:
        /*012c*/ 	.word	index@(.nv.constant0.fused_rms_norm_silu_gate_f32)
        /*0130*/ 	.short	0x0380
        /*0132*/ 	.short	0x002c


	//----- nvinfo : EIATTR_SW_WAR
	.align		4
.L_49:
        /*0134*/ 	.byte	0x04, 0x36
        /*0136*/ 	.short	(.L_51 - .L_50)
.L_50:
        /*0138*/ 	.word	0x00000008
.L_51:


//--------------------- .nv.info.fused_rms_norm_proj_smem_f32 --------------------------
	.section	.nv.info.fused_rms_norm_proj_smem_f32,"",@"SHT_CUDA_INFO"
	.sectionflags	@""
	.align	4


	//----- nvinfo : EIATTR_CUDA_API_VERSION
	.align		4
        /*0000*/ 	.byte	0x04, 0x37
        /*0002*/ 	.short	(.L_53 - .L_52)
.L_52:
        /*0004*/ 	.word	0x00000082


	//----- nvinfo : EIATTR_KPARAM_INFO
	.align		4
.L_53:
        /*0008*/ 	.byte	0x04, 0x17
        /*000a*/ 	.short	(.L_55 - .L_54)
.L_54:
        /*000c*/ 	.word	0x00000000
        /*0010*/ 	.short	0x0008
        /*0012*/ 	.short	0x0034
        /*0014*/ 	.byte	0x00, 0xf0, 0x11, 0x00


	//----- nvinfo : EIATTR_KPARAM_INFO
	.align		4
.L_55:
        /*0018*/ 	.byte	0x04, 0x17
        /*001a*/ 	.short	(.L_57 - .L_56)
.L_56:
        /*001c*/ 	.word	0x00000000
        /*0020*/ 	.short	0x0007
        /*0022*/ 	.short	0x0030
        /*0024*/ 	.byte	0x00, 0xf0, 0x11, 0x00


	//----- nvinfo : EIATTR_KPARAM_INFO
	.align		4
.L_57:
        /*0028*/ 	.byte	0x04, 0x17
        /*002a*/ 	.short	(.L_59 - .L_58)
.L_58:
        /*002c*/ 	.word	0x00000000
        /*0030*/ 	.short	0x0006
        /*0032*/ 	.short	0x002c
        /*0034*/ 	.byte	0x00, 0xf0, 0x11, 0x00


	//----- nvinfo : EIATTR_KPARAM_INFO
	.align		4
.L_59:
        /*0038*/ 	.byte	0x04, 0x17
        /*003a*/ 	.short	(.L_61 - .L_60)
.L_60:
        /*003c*/ 	.word	0x00000000
        /*0040*/ 	.short	0x0005
        /*0042*/ 	.short	0x0028
        /*0044*/ 	.byte	0x00, 0xf0, 0x11, 0x00


	//----- nvinfo : EIATTR_KPARAM_INFO
	.align		4
.L_61:
        /*0048*/ 	.byte	0x04, 0x17
        /*004a*/ 	.short	(.L_63 - .L_62)
.L_62:
        /*004c*/ 	.word	0x00000000
        /*0050*/ 	.short	0x0004
        /*0052*/ 	.short	0x0020
        /*0054*/ 	.byte	0x00, 0xf5, 0x21, 0x00


	//----- nvinfo : EIATTR_KPARAM_INFO
	.align		4
.L_63:
        /*0058*/ 	.byte	0x04, 0x17
        /*005a*/ 	.short	(.L_65 - .L_64)
.L_64:
        /*005c*/ 	.word	0x00000000
        /*0060*/ 	.short	0x0003
        /*0062*/ 	.short	0x0018
        /*0064*/ 	.byte	0x00, 0xf5, 0x21, 0x00


	//----- nvinfo : EIATTR_KPARAM_INFO
	.align		4
.L_65:
        /*0068*/ 	.byte	0x04, 0x17
        /*006a*/ 	.short	(.L_67 - .L_66)
.L_66:
        /*006c*/ 	.word	0x00000000
        /*0070*/ 	.short	0x0002
        /*0072*/ 	.short	0x0010
        /*0074*/ 	.byte	0x00, 0xf5, 0x21, 0x00


	//----- nvinfo : EIATTR_KPARAM_INFO
	.align		4
.L_67:
        /*0078*/ 	.byte	0x04, 0x17
        /*007a*/ 	.short	(.L_69 - .L_68)
.L_68:
        /*007c*/ 	.word	0x00000000
        /*0080*/ 	.short	0x0001
        /*0082*/ 	.short	0x0008
        /*0084*/ 	.byte	0x00, 0xf5, 0x21, 0x00


	//----- nvinfo : EIATTR_KPARAM_INFO
	.align		4
.L_69:
        /*0088*/ 	.byte	0x04, 0x17
        /*008a*/ 	.short	(.L_71 - .L_70)
.L_70:
        /*008c*/ 	.word	0x00000000
        /*0090*/ 	.short	0x0000
        /*0092*/ 	.short	0x0000
        /*0094*/ 	.byte	0x00, 0xf5, 0x21, 0x00


	//----- nvinfo : EIATTR_SPARSE_MMA_MASK
	.align		4
.L_71:
        /*0098*/ 	.byte	0x03, 0x50
        /*009a*/ 	.short	0x0000


	//----- nvinfo : EIATTR_MAXREG_COUNT
	.align		4
        /*009c*/ 	.byte	0x03, 0x1b
        /*009e*/ 	.short	0x00ff


	//----- nvinfo : EIATTR_NUM_BARRIERS
	.align		4
        /*00a0*/ 	.byte	0x02, 0x4c
        /*00a2*/ 	.byte	0x01
	.zero		1


	//----- nvinfo : EIATTR_MERCURY_ISA_VERSION
	.align		4
        /*00a4*/ 	.byte	0x03, 0x5f
        /*00a6*/ 	.short	0x0101


	//----- nvinfo : EIATTR_UNUSED_LOAD_BYTE_OFFSET
	.align		4
        /*00a8*/ 	.byte	0x04, 0x44
        /*00aa*/ 	.short	(.L_73 - .L_72)


	//   ....[0]....
.L_72:
        /*00ac*/ 	.word	0x00001220
        /*00b0*/ 	.word	0x00000fff


	//   ....[1]....
        /*00b4*/ 	.word	0x00001b80
        /*00b8*/ 	.word	0x00000fff


	//----- nvinfo : EIATTR_COOP_GROUP_MASK_REGIDS
	.align		4
.L_73:
        /*00bc*/ 	.byte	0x04, 0x29
        /*00be*/ 	.short	(.L_75 - .L_74)


	//   ....[0]....
.L_74:
        /*00c0*/ 	.word	0xffffffff


	//   ....[1]....
        /*00c4*/ 	.word	0xffffffff


	//   ....[2]....
        /*00c8*/ 	.word	0xffffffff


	//   ....[3]....
        /*00cc*/ 	.word	0xffffffff


	//   ....[4]....
        /*00d0*/ 	.word	0xffffffff


	//   ....[5]....
        /*00d4*/ 	.word	0xffffffff


	//   ....[6]....
        /*00d8*/ 	.word	0xffffffff


	//   ....[7]....
        /*00dc*/ 	.word	0xffffffff


	//   ....[8]....
        /*00e0*/ 	.word	0xffffffff


	//   ....[9]....
        /*00e4*/ 	.word	0xffffffff


	//   ....[10]....
        /*00e8*/ 	.word	0x0500000a


	//   ....[11]....
        /*00ec*/ 	.word	0x0500000a


	//   ....[12]....
        /*00f0*/ 	.word	0x0500000a


	//   ....[13]....
        /*00f4*/ 	.word	0x0500000a


	//   ....[14]....
        /*00f8*/ 	.word	0x0500000a


	//----- nvinfo : EIATTR_COOP_GROUP_INSTR_OFFSETS
	.align		4
.L_75:
        /*00fc*/ 	.byte	0x04, 0x28
        /*00fe*/ 	.short	(.L_77 - .L_76)


	//   ....[0]....
.L_76:
        /*0100*/ 	.word	0x00000190


	//   ....[1]....
        /*0104*/ 	.word	0x000001e0


	//   ....[2]....
        /*0108*/ 	.word	0x00000220


	//   ....[3]....
        /*010c*/ 	.word	0x00000240


	//   ....[4]....
        /*0110*/ 	.word	0x00000260


	//   ....[5]....
        /*0114*/ 	.word	0x00000360


	//   ....[6]....
        /*0118*/ 	.word	0x00000380


	//   ....[7]....
        /*011c*/ 	.word	0x000003a0


	//   ....[8]....
        /*0120*/ 	.word	0x000003c0


	//   ....[9]....
        /*0124*/ 	.word	0x000003e0


	//   ....[10]....
        /*0128*/ 	.word	0x00001d30


	//   ....[11]....
        /*012c*/ 	.word	0x00001da0


	//   ....[12]....
        /*0130*/ 	.word	0x00001e10


	//   ....[13]....
        /*0134*/ 	.word	0x00001e80


	//   ....[14]....
        /*0138*/ 	.word	0x00001ef0


	//----- nvinfo : EIATTR_VRC_CTA_INIT_COUNT
	.align		4
.L_77:
        /*013c*/ 	.byte	0x02, 0x4a
	.zero		1
	.zero		1


	//----- nvinfo : EIATTR_EXIT_INSTR_OFFSETS
	.align		4
        /*0140*/ 	.byte	0x04, 0x1c
        /*0142*/ 	.short	(.L_79 - .L_78)


	//   ....[0]....
.L_78:
        /*0144*/ 	.word	0x00000040


	//   ....[1]....
        /*0148*/ 	.word	0x00000750


	//   ....[2]....
        /*014c*/ 	.word	0x000008b0


	//   ....[3]....
        /*0150*/ 	.word	0x00000950


	//   ....[4]....
        /*0154*/ 	.word	0x00001340


	//   ....[5]....
        /*0158*/ 	.word	0x00001ce0


	//----- nvinfo : EIATTR_CRS_STACK_SIZE
	.align		4
.L_79:
        /*015c*/ 	.byte	0x04, 0x1e
        /*015e*/ 	.short	(.L_81 - .L_80)
.L_80:
        /*0160*/ 	.word	0x00000000


	//----- nvinfo : EIATTR_CBANK_PARAM_SIZE
	.align		4
.L_81:
        /*0164*/ 	.byte	0x03, 0x19
        /*0166*/ 	.short	0x0038


	//----- nvinfo : EIATTR_PARAM_CBANK
	.align		4
        /*0168*/ 	.byte	0x04, 0x0a
        /*016a*/ 	.short	(.L_83 - .L_82)
	.align		4
.L_82:
        /*016c*/ 	.word	index@(.nv.constant0.fused_rms_norm_proj_smem_f32)
        /*0170*/ 	.short	0x0380
        /*0172*/ 	.short	0x0038


	//----- nvinfo : EIATTR_SW_WAR
	.align		4
.L_83:
        /*0174*/ 	.byte	0x04, 0x36
        /*0176*/ 	.short	(.L_85 - .L_84)
.L_84:
        /*0178*/ 	.word	0x00000008
.L_85:


//--------------------- .nv.info.fused_rms_norm_proj_f32 --------------------------
	.section	.nv.info.fused_rms_norm_proj_f32,"",@"SHT_CUDA_INFO"
	.sectionflags	@""
	.align	4


	//----- nvinfo : EIATTR_CUDA_API_VERSION
	.align		4
        /*0000*/ 	.byte	0x04, 0x37
        /*0002*/ 	.short	(.L_87 - .L_86)
.L_86:
        /*0004*/ 	.word	0x00000082


	//----- nvinfo : EIATTR_KPARAM_INFO
	.align		4
.L_87:
        /*0008*/ 	.byte	0x04, 0x17
        /*000a*/ 	.short	(.L_89 - .L_88)
.L_88:
        /*000c*/ 	.word	0x00000000
        /*0010*/ 	.short	0x0008
        /*0012*/ 	.short	0x0034
        /*0014*/ 	.byte	0x00, 0xf0, 0x11, 0x00


	//----- nvinfo : EIATTR_KPARAM_INFO
	.align		4
.L_89:
        /*0018*/ 	.byte	0x04, 0x17
        /*001a*/ 	.short	(.L_91 - .L_90)
.L_90:
        /*001c*/ 	.word	0x00000000
        /*0020*/ 	.short	0x0007
        /*0022*/ 	.short	0x0030
        /*0024*/ 	.byte	0x00, 0xf0, 0x11, 0x00


	//----- nvinfo : EIATTR_KPARAM_INFO
	.align		4
.L_91:
        /*0028*/ 	.byte	0x04, 0x17
        /*002a*/ 	.short	(.L_93 - .L_92)
.L_92:
        /*002c*/ 	.word	0x00000000
        /*0030*/ 	.short	0x0006
        /*0032*/ 	.short	0x002c
        /*0034*/ 	.byte	0x00, 0xf0, 0x11, 0x00


	//----- nvinfo : EIATTR_KPARAM_INFO
	.align		4
.L_93:
        /*0038*/ 	.byte	0x04, 0x17
        /*003a*/ 	.short	(.L_95 - .L_94)
.L_94:
        /*003c*/ 	.word	0x00000000
        /*0040*/ 	.short	0x0005
        /*0042*/ 	.short	0x0028
        /*0044*/ 	.byte	0x00, 0xf0, 0x11, 0x00


	//----- nvinfo : EIATTR_KPARAM_INFO
	.align		4
.L_95:
        /*0048*/ 	.byte	0x04, 0x17
        /*004a*/ 	.short	(.L_97 - .L_96)
.L_96:
        /*004c*/ 	.word	0x00000000
        /*0050*/ 	.short	0x0004
        /*0052*/ 	.short	0x0020
        /*0054*/ 	.byte	0x00, 0xf5, 0x21, 0x00


	//----- nvinfo : EIATTR_KPARAM_INFO
	.align		4
.L_97:
        /*0058*/ 	.byte	0x04, 0x17
        /*005a*/ 	.short	(.L_99 - .L_98)
.L_98:
        /*005c*/ 	.word	0x00000000
        /*0060*/ 	.short	0x0003
        /*0062*/ 	.short	0x0018
        /*0064*/ 	.byte	0x00, 0xf5, 0x21, 0x00


	//----- nvinfo : EIATTR_KPARAM_INFO
	.align		4
.L_99:
        /*0068*/ 	.byte	0x04, 0x17
        /*006a*/ 	.short	(.L_101 - .L_100)
.L_100:
        /*006c*/ 	.word	0x00000000
        /*0070*/ 	.short	0x0002
        /*0072*/ 	.short	0x0010
        /*0074*/ 	.byte	0x00, 0xf5, 0x21, 0x00


	//----- nvinfo : EIATTR_KPARAM_INFO
	.align		4
.L_101:
        /*0078*/ 	.byte	0x04, 0x17
        /*007a*/ 	.short	(.L_103 - .L_102)
.L_102:
        /*007c*/ 	.word	0x00000000
        /*0080*/ 	.short	0x0001
        /*0082*/ 	.short	0x0008
        /*0084*/ 	.byte	0x00, 0xf5, 0x21, 0x00


	//----- nvinfo : EIATTR_KPARAM_INFO
	.align		4
.L_103:
        /*0088*/ 	.byte	0x04, 0x17
        /*008a*/ 	.short	(.L_105 - .L_104)
.L_104:
        /*008c*/ 	.word	0x00000000
        /*0090*/ 	.short	0x0000
        /*0092*/ 	.short	0x0000
        /*0094*/ 	.byte	0x00, 0xf5, 0x21, 0x00


	//----- nvinfo : EIATTR_SPARSE_MMA_MASK
	.align		4
.L_105:
        /*0098*/ 	.byte	0x03, 0x50
        /*009a*/ 	.short	0x0000


	//----- nvinfo : EIATTR_MAXREG_COUNT
	.align		4
        /*009c*/ 	.byte	0x03, 0x1b
        /*009e*/ 	.short	0x00ff


	//----- nvinfo : EIATTR_NUM_BARRIERS
	.align		4
        /*00a0*/ 	.byte	0x02, 0x4c
        /*00a2*/ 	.byte	0x01
	.zero		1


	//----- nvinfo : EIATTR_MERCURY_ISA_VERSION
	.align		4
        /*00a4*/ 	.byte	0x03, 0x5f
        /*00a6*/ 	.short	0x0101


	//----- nvinfo : EIATTR_COOP_GROUP_MASK_REGIDS
	.align		4
        /*00a8*/ 	.byte	0x04, 0x29
        /*00aa*/ 	.short	(.L_107 - .L_106)


	//   ....[0]....
.L_106:
        /*00ac*/ 	.word	0xffffffff


	//   ....[1]....
        /*00b0*/ 	.word	0xffffffff


	//   ....[2]....
        /*00b4*/ 	.word	0xffffffff


	//   ....[3]....
        /*00b8*/ 	.word	0xffffffff


	//   ....[4]....
        /*00bc*/ 	.word	0xffffffff


	//   ....[5]....
        /*00c0*/ 	.word	0xffffffff


	//   ....[6]....
        /*00c4*/ 	.word	0xffffffff


	//   ....[7]....
        /*00c8*/ 	.word	0xffffffff


	//   ....[8]....
        /*00cc*/ 	.word	0xffffffff


	//   ....[9]....
        /*00d0*/ 	.word	0xffffffff


	//   ....[10]....
        /*00d4*/ 	.word	0x05000008


	//   ....[11]....
        /*00d8*/ 	.word	0x05000008


	//   ....[12]....
        /*00dc*/ 	.word	0x05000008


	//   ....[13]....
        /*00e0*/ 	.word	0x05000008


	//   ....[14]....
        /*00e4*/ 	.word	0x05000008


	//----- nvinfo : EIATTR_COOP_GROUP_INSTR_OFFSETS
	.align		4
.L_107:
        /*00e8*/ 	.byte	0x04, 0x28
        /*00ea*/ 	.short	(.L_109 - .L_108)


	//   ....[0]....
.L_108:
        /*00ec*/ 	.word	0x00000ae0


	//   ....[1]....
        /*00f0*/ 	.word	0x00000b30


	//   ....[2]....
        /*00f4*/ 	.word	0x00000b70


	//   ....[3]....
        /*00f8*/ 	.word	0x00000b90


	//   ....[4]....
        /*00fc*/ 	.word	0x00000bb0


	//   ....[5]....
        /*0100*/ 	.word	0x00000ca0


	//   ....[6]....
        /*0104*/ 	.word	0x00000cc0


	//   ....[7]....
        /*0108*/ 	.word	0x00000ce0


	//   ....[8]....
        /*010c*/ 	.word	0x00000d00


	//   ....[9]....
        /*0110*/ 	.word	0x00000d20


	//   ....[10]....
        /*0114*/ 	.word	0x00001ad0


	//   ....[11]....
        /*0118*/ 	.word	0x00001b40


	//   ....[12]....
        /*011c*/ 	.word	0x00001bb0


	//   ....[13]....
        /*0120*/ 	.word	0x00001c20


	//   ....[14]....
        /*0124*/ 	.word	0x00001c90


	//----- nvinfo : EIATTR_VRC_CTA_INIT_COUNT
	.align		4
.L_109:
        /*0128*/ 	.byte	0x02, 0x4a
	.zero		1
	.zero		1


	//----- nvinfo : EIATTR_EXIT_INSTR_OFFSETS
	.align		4
        /*012c*/ 	.byte	0x04, 0x1c
        /*012e*/ 	.short	(.L_111 - .L_110)


	//   ....[0]....
.L_110:
        /*0130*/ 	.word	0x00000040


	//   ....[1]....
        /*0134*/ 	.word	0x00000f20


	//   ....[2]....
        /*0138*/ 	.word	0x00001a80


	//----- nvinfo : EIATTR_CRS_STACK_SIZE
	.align		4
.L_111:
        /*013c*/ 	.byte	0x04, 0x1e
        /*013e*/ 	.short	(.L_113 - .L_112)
.L_112:
        /*0140*/ 	.word	0x00000000


	//----- nvinfo : EIATTR_CBANK_PARAM_SIZE
	.align		4
.L_113:
        /*0144*/ 	.byte	0x03, 0x19
        /*0146*/ 	.short	0x0038


	//----- nvinfo : EIATTR_PARAM_CBANK
	.align		4
        /*0148*/ 	.byte	0x04, 0x0a
        /*014a*/ 	.short	(.L_115 - .L_114)
	.align		4
.L_114:
        /*014c*/ 	.word	index@(.nv.constant0.fused_rms_norm_proj_f32)
        /*0150*/ 	.short	0x0380
        /*0152*/ 	.short	0x0038


	//----- nvinfo : EIATTR_SW_WAR
	.align		4
.L_115:
        /*0154*/ 	.byte	0x04, 0x36
        /*0156*/ 	.short	(.L_117 - .L_116)
.L_116:
        /*0158*/ 	.word	0x00000008
.L_117:


//--------------------- .nv.callgraph             --------------------------
	.section	.nv.callgraph,"",@"SHT_CUDA_CALLGRAPH"
	.align	4
	.sectionentsize	8
	.align		4
        /*0000*/ 	.word	0x00000000
	.align		4
        /*0004*/ 	.word	0xffffffff
	.align		4
        /*0008*/ 	.word	0x00000000
	.align		4
        /*000c*/ 	.word	0xfffffffe
	.align		4
        /*0010*/ 	.word	0x00000000
	.align		4
        /*0014*/ 	.word	0xfffffffd
	.align		4
        /*0018*/ 	.word	0x00000000
	.align		4
        /*001c*/ 	.word	0xfffffffc


//--------------------- .text.fused_rms_norm_silu_gate_f32 --------------------------
	.section	.text.fused_rms_norm_silu_gate_f32,"ax",@progbits
	.align	128
        .global         fused_rms_norm_silu_gate_f32
        .type           fused_rms_norm_silu_gate_f32,@function
        .size           fused_rms_norm_silu_gate_f32,(.L_x_103 - fused_rms_norm_silu_gate_f32)
        .other          fused_rms_norm_silu_gate_f32,@"STO_CUDA_ENTRY STV_DEFAULT"
fused_rms_norm_silu_gate_f32:
.text.fused_rms_norm_silu_gate_f32:
[----:B------:R-:W-:Y:S08]  /*0000*/  LDC R1, c[0x0][0x37c] ;  /* 0x0000df00ff017b82 */ /* 0x000ff00000000800 */
[----:B------:R-:W0:Y:S08]  /*0010*/  S2UR UR4, SR_CTAID.X ;  /* 0x00000000000479c3 */ /* 0x000e300000002500 */
[----:B------:R-:W0:Y:S02]  /*0020*/  LDC R0, c[0x0][0x3a0] ;  /* 0x0000e800ff007b82 */ /* 0x000e240000000800 */
[----:B0-----:R-:W-:-:S13]  /*0030*/  ISETP.LE.U32.AND P0, PT, R0, UR4, PT ;  /* 0x0000000400007c0c */ /* 0x001fda000bf03070 */
[----:B------:R-:W-:Y:S05]  /*0040*/  @P0 EXIT ;  /* 0x000000000000094d */ /* 0x000fea0003800000 */
[----:B------:R-:W0:Y:S01]  /*0050*/  S2R R9, SR_TID.X ;  /* 0x0000000000097919 */ /* 0x000e220000002100 */
[----:B------:R-:W1:Y:S01]  /*0060*/  LDC R6, c[0x0][0x3a4] ;  /* 0x0000e900ff067b82 */ /* 0x000e620000000800 */
[----:B------:R-:W2:Y:S01]  /*0070*/  LDCU.64 UR6, c[0x0][0x358] ;  /* 0x00006b00ff0677ac */ /* 0x000ea20008000a00 */
[----:B------:R-:W-:Y:S01]  /*0080*/  BSSY.RECONVERGENT B0, `(.L_x_0) ;  /* 0x0000010000007945 */ /* 0x000fe20003800200 */
[----:B------:R-:W-:-:S05]  /*0090*/  IMAD.MOV.U32 R0, RZ, RZ, RZ ;  /* 0x000000ffff007224 */ /* 0x000fca00078e00ff */
[----:B------:R-:W3:Y:S01]  /*00a0*/  LDC.64 R4, c[0x0][0x380] ;  /* 0x0000e000ff047b82 */ /* 0x000ee20000000a00 */
[----:B-1----:R-:W-:Y:S01]  /*00b0*/  IMAD R2, R6, UR4, RZ ;  /* 0x0000000406027c24 */ /* 0x002fe2000f8e02ff */
[----:B0-----:R-:W-:-:S03]  /*00c0*/  ISETP.GE.U32.AND P0, PT, R9, R6, PT ;  /* 0x000000060900720c */ /* 0x001fc60003f06070 */
[----:B---3--:R-:W-:-:S10]  /*00d0*/  IMAD.WIDE.U32 R4, R2, 0x4, R4 ;  /* 0x0000000402047825 */ /* 0x008fd400078e0004 */
[----:B--2---:R-:W-:Y:S05]  /*00e0*/  @P0 BRA `(.L_x_1) ;  /* 0x0000000000240947 */ /* 0x004fea0003800000 */
[----:B------:R-:W0:Y:S01]  /*00f0*/  LDC R8, c[0x0][0x360] ;  /* 0x0000d800ff087b82 */ /* 0x000e220000000800 */
[----:B------:R-:W-:Y:S01]  /*0100*/  IMAD.MOV.U32 R0, RZ, RZ, RZ ;  /* 0x000000ffff007224 */ /* 0x000fe200078e00ff */
[----:B------:R-:W-:-:S07]  /*0110*/  MOV R3, R9 ;  /* 0x0000000900037202 */ /* 0x000fce0000000f00 */
.L_x_2:
[----:B------:R-:W-:-:S06]  /*0120*/  IMAD.WIDE.U32 R10, R3, 0x4, R4 ;  /* 0x00000004030a7825 */ /* 0x000fcc00078e0004 */
[----:B------:R-:W2:Y:S01]  /*0130*/  LDG.E.CONSTANT R11, desc[UR6][R10.64] ;  /* 0x000000060a0b7981 */ /* 0x000ea2000c1e9900 */
[----:B0-----:R-:W-:-:S05]  /*0140*/  IMAD.IADD R3, R8, 0x1, R3 ;  /* 0x0000000108037824 */ /* 0x001fca00078e0203 */
[----:B------:R-:W-:Y:S01]  /*0150*/  ISETP.GE.U32.AND P0, PT, R3, R6, PT ;  /* 0x000000060300720c */ /* 0x000fe20003f06070 */
[----:B--2---:R-:W-:-:S12]  /*0160*/  FFMA R0, R11, R11, R0 ;  /* 0x0000000b0b007223 */ /* 0x004fd80000000000 */
[----:B------:R-:W-:Y:S05]  /*0170*/  @!P0 BRA `(.L_x_2) ;  /* 0xfffffffc00e88947 */ /* 0x000fea000383ffff */
.L_x_1:
[----:B------:R-:W-:Y:S05]  /*0180*/  BSYNC.RECONVERGENT B0 ;  /* 0x0000000000007941 */ /* 0x000fea0003800200 */
.L_x_0:
[----:B------:R-:W0:Y:S01]  /*0190*/  SHFL.DOWN PT, R3, R0, 0x10, 0x1f ;  /* 0x0a001f0000037f89 */ /* 0x000e2200000e0000 */
[----:B------:R-:W-:-:S13]  /*01a0*/  LOP3.LUT P0, R12, R9, 0x1f, RZ, 0xc0, !PT ;  /* 0x0000001f090c7812 */ /* 0x000fda000780c0ff */
[----:B------:R-:W1:Y:S01]  /*01b0*/  @!P0 S2R R13, SR_CgaCtaId ;  /* 0x00000000000d8919 */ /* 0x000e620000008800 */
[----:B0-----:R-:W-:Y:S01]  /*01c0*/  FADD R3, R3, R0 ;  /* 0x0000000003037221 */ /* 0x001fe20000000000 */
[----:B------:R-:W-:-:S04]  /*01d0*/  @!P0 MOV R0, 0x400 ;  /* 0x0000040000008802 */ /* 0x000fc80000000f00 */
[----:B------:R-:W0:Y:S01]  /*01e0*/  SHFL.DOWN PT, R8, R3, 0x8, 0x1f ;  /* 0x09001f0003087f89 */ /* 0x000e2200000e0000 */
[----:B-1----:R-:W-:-:S04]  /*01f0*/  @!P0 LEA R0, R13, R0, 0x18 ;  /* 0x000000000d008211 */ /* 0x002fc800078ec0ff */
[----:B------:R-:W-:Y:S01]  /*0200*/  @!P0 LEA.HI R0, R9, R0, RZ, 0x1d ;  /* 0x0000000009008211 */ /* 0x000fe200078fe8ff */
[----:B0-----:R-:W-:-:S05]  /*0210*/  FADD R8, R3, R8 ;  /* 0x0000000803087221 */ /* 0x001fca0000000000 */
[----:B------:R-:W0:Y:S02]  /*0220*/  SHFL.DOWN PT, R7, R8, 0x4, 0x1f ;  /* 0x08801f0008077f89 */ /* 0x000e2400000e0000 */
[----:B0-----:R-:W-:-:S05]  /*0230*/  FADD R7, R8, R7 ;  /* 0x0000000708077221 */ /* 0x001fca0000000000 */
[----:B------:R-:W0:Y:S02]  /*0240*/  SHFL.DOWN PT, R10, R7, 0x2, 0x1f ;  /* 0x08401f00070a7f89 */ /* 0x000e2400000e0000 */
[----:B0-----:R-:W-:-:S05]  /*0250*/  FADD R10, R7, R10 ;  /* 0x0000000a070a7221 */ /* 0x001fca0000000000 */
[----:B------:R-:W0:Y:S02]  /*0260*/  SHFL.DOWN PT, R11, R10, 0x1, 0x1f ;  /* 0x08201f000a0b7f89 */ /* 0x000e2400000e0000 */
[----:B0-----:R-:W-:-:S05]  /*0270*/  FADD R11, R10, R11 ;  /* 0x0000000b0a0b7221 */ /* 0x001fca0000000000 */
[----:B------:R0:W-:Y:S01]  /*0280*/  @!P0 STS [R0], R11 ;  /* 0x0000000b00008388 */ /* 0x0001e20000000800 */
[----:B------:R-:W-:Y:S01]  /*0290*/  BAR.SYNC.DEFER_BLOCKING 0x0 ;  /* 0x0000000000007b1d */ /* 0x000fe20000010000 */
[----:B------:R-:W-:-:S13]  /*02a0*/  ISETP.GT.U32.AND P0, PT, R9, 0x1f, PT ;  /* 0x0000001f0900780c */ /* 0x000fda0003f04070 */
[----:B0-----:R-:W-:Y:S05]  /*02b0*/  @P0 BRA `(.L_x_3) ;  /* 0x0000000000680947 */ /* 0x001fea0003800000 */
[----:B------:R-:W0:Y:S02]  /*02c0*/  LDCU UR4, c[0x0][0x360] ;  /* 0x00006c00ff0477ac */ /* 0x000e240008000800 */
[----:B0-----:R-:W-:-:S06]  /*02d0*/  USHF.R.U32.HI UR4, URZ, 0x5, UR4 ;  /* 0x00000005ff047899 */ /* 0x001fcc0008011604 */
[----:B------:R-:W-:Y:S01]  /*02e0*/  ISETP.GE.U32.AND P0, PT, R12, UR4, PT ;  /* 0x000000040c007c0c */ /* 0x000fe2000bf06070 */
[----:B------:R-:W-:-:S12]  /*02f0*/  UMOV UR4, 0xffffffff ;  /* 0xffffffff00047882 */ /* 0x000fd80000000000 */
[----:B------:R-:W0:Y:S01]  /*0300*/  @!P0 S2R R3, SR_CgaCtaId ;  /* 0x0000000000038919 */ /* 0x000e220000008800 */
[----:B------:R-:W-:-:S04]  /*0310*/  @!P0 MOV R0, 0x400 ;  /* 0x0000040000008802 */ /* 0x000fc80000000f00 */
[----:B0-----:R-:W-:Y:S01]  /*0320*/  @!P0 LEA R3, R3, R0, 0x18 ;  /* 0x0000000003038211 */ /* 0x001fe200078ec0ff */
[----:B------:R-:W-:-:S03]  /*0330*/  IMAD.MOV.U32 R0, RZ, RZ, RZ ;  /* 0x000000ffff007224 */ /* 0x000fc600078e00ff */
[----:B------:R-:W-:-:S05]  /*0340*/  @!P0 LEA R3, R12, R3, 0x2 ;  /* 0x000000030c038211 */ /* 0x000fca00078e10ff */
[----:B------:R0:W1:Y:S01]  /*0350*/  @!P0 LDS R0, [R3] ;  /* 0x0000000003008984 */ /* 0x0000620000000800 */
[----:B------:R-:W-:Y:S05]  /*0360*/  BRA.DIV UR4, `(.L_x_4) ;  /* 0x00000006046c7947 */ /* 0x000fea000b800000 */
[----:B01----:R-:W0:Y:S02]  /*0370*/  SHFL.DOWN PT, R3, R0, 0x10, 0x1f ;  /* 0x0a001f0000037f89 */ /* 0x003e2400000e0000 */
[----:B0-----:R-:W-:-:S05]  /*0380*/  FADD R3, R3, R0 ;  /* 0x0000000003037221 */ /* 0x001fca0000000000 */
[----:B------:R-:W0:Y:S02]  /*0390*/  SHFL.DOWN PT, R8, R3, 0x8, 0x1f ;  /* 0x09001f0003087f89 */ /* 0x000e2400000e0000 */
[----:B0-----:R-:W-:-:S05]  /*03a0*/  FADD R8, R3, R8 ;  /* 0x0000000803087221 */ /* 0x001fca0000000000 */
[----:B------:R-:W0:Y:S02]  /*03b0*/  SHFL.DOWN PT, R7, R8, 0x4, 0x1f ;  /* 0x08801f0008077f89 */ /* 0x000e2400000e0000 */
[----:B0-----:R-:W-:-:S05]  /*03c0*/  FADD R7, R8, R7 ;  /* 0x0000000708077221 */ /* 0x001fca0000000000 */
[----:B------:R-:W0:Y:S02]  /*03d0*/  SHFL.DOWN PT, R10, R7, 0x2, 0x1f ;  /* 0x08401f00070a7f89 */ /* 0x000e2400000e0000 */
[----:B0-----:R-:W-:-:S05]  /*03e0*/  FADD R10, R7, R10 ;  /* 0x0000000a070a7221 */ /* 0x001fca0000000000 */
[----:B------:R0:W1:Y:S02]  /*03f0*/  SHFL.DOWN PT, R11, R10, 0x1, 0x1f ;  /* 0x08201f000a0b7f89 */ /* 0x00006400000e0000 */
.L_x_14:
[----:B------:R-:W-:Y:S01]  /*0400*/  ISETP.NE.AND P0, PT, R9, RZ, PT ;  /* 0x000000ff0900720c */ /* 0x000fe20003f05270 */
[----:B-1----:R-:W-:-:S12]  /*0410*/  FADD R11, R10, R11 ;  /* 0x0000000b0a0b7221 */ /* 0x002fd80000000000 */
[----:B------:R-:W1:Y:S01]  /*0420*/  @!P0 S2R R3, SR_CgaCtaId ;  /* 0x0000000000038919 */ /* 0x000e620000008800 */
[----:B------:R-:W-:-:S04]  /*0430*/  @!P0 MOV R0, 0x400 ;  /* 0x0000040000008802 */ /* 0x000fc80000000f00 */
[----:B-1----:R-:W-:-:S05]  /*0440*/  @!P0 LEA R0, R3, R0, 0x18 ;  /* 0x0000000003008211 */ /* 0x002fca00078ec0ff */
[----:B------:R1:W-:Y:S02]  /*0450*/  @!P0 STS [R0], R11 ;  /* 0x0000000b00008388 */ /* 0x0003e40000000800 */
.L_x_3:
[----:B------:R-:W-:Y:S05]  /*0460*/  WARPSYNC.ALL ;  /* 0x0000000000007948 */ /* 0x000fea0003800000 */
[----:B------:R-:W2:Y:S08]  /*0470*/  S2UR UR5, SR_CgaCtaId ;  /* 0x00000000000579c3 */ /* 0x000eb00000008800 */
[----:B------:R-:W-:Y:S01]  /*0480*/  BAR.SYNC.DEFER_BLOCKING 0x0 ;  /* 0x0000000000007b1d */ /* 0x000fe20000010000 */
[----:B------:R-:W-:-:S02]  /*0490*/  I2FP.F32.U32 R3, R6 ;  /* 0x0000000600037245 */ /* 0x000fc40000201000 */
[----:B------:R-:W-:-:S03]  /*04a0*/  ISETP.GE.U32.AND P2, PT, R9, R6, PT ;  /* 0x000000060900720c */ /* 0x000fc60003f46070 */
[----:B------:R-:W-:Y:S01]  /*04b0*/  UMOV UR4, 0x400 ;  /* 0x0000040000047882 */ /* 0x000fe20000000000 */
[----:B------:R-:W3:Y:S01]  /*04c0*/  MUFU.RCP R8, R3 ;  /* 0x0000000300087308 */ /* 0x000ee20000001000 */
[----:B--2---:R-:W-:Y:S01]  /*04d0*/  ULEA UR4, UR5, UR4, 0x18 ;  /* 0x0000000405047291 */ /* 0x004fe2000f8ec0ff */
[----:B---3--:R-:W-:-:S04]  /*04e0*/  FFMA R7, -R3, R8, 1 ;  /* 0x3f80000003077423 */ /* 0x008fc80000000108 */
[----:B------:R-:W-:-:S04]  /*04f0*/  FFMA R7, R8, R7, R8 ;  /* 0x0000000708077223 */ /* 0x000fc80000000008 */
[----:B-1----:R-:W1:Y:S02]  /*0500*/  LDS R0, [UR4] ;  /* 0x00000004ff007984 */ /* 0x002e640008000800 */
[----:B-1----:R-:W1:Y:S01]  /*0510*/  FCHK P0, R0, R3 ;  /* 0x0000000300007302 */ /* 0x002e620000000000 */
[----:B------:R-:W-:-:S04]  /*0520*/  FFMA R8, R0, R7, RZ ;  /* 0x0000000700087223 */ /* 0x000fc800000000ff */
[----:B------:R-:W-:-:S04]  /*0530*/  FFMA R6, -R3, R8, R0 ;  /* 0x0000000803067223 */ /* 0x000fc80000000100 */
[----:B------:R-:W-:Y:S01]  /*0540*/  FFMA R6, R7, R6, R8 ;  /* 0x0000000607067223 */ /* 0x000fe20000000008 */
[----:B-1----:R-:W-:Y:S06]  /*0550*/  @!P0 BRA `(.L_x_5) ;  /* 0x00000000000c8947 */ /* 0x002fec0003800000 */
[----:B------:R-:W-:-:S07]  /*0560*/  MOV R14, 0x580 ;  /* 0x00000580000e7802 */ /* 0x000fce0000000f00 */
[----:B0-----:R-:W-:Y:S05]  /*0570*/  CALL.REL.NOINC `($__internal_0_$__cuda_sm3x_div_rn_noftz_f32_slowpath) ;  /* 0x0000000400747944 */ /* 0x001fea0003c00000 */
[----:B------:R-:W-:-:S07]  /*0580*/  IMAD.MOV.U32 R6, RZ, RZ, R0 ;  /* 0x000000ffff067224 */ /* 0x000fce00078e0000 */
.L_x_5:
[----:B------:R-:W1:Y:S02]  /*0590*/  LDCU UR4, c[0x0][0x3a8] ;  /* 0x00007500ff0477ac */ /* 0x000e640008000800 */
[----:B-1----:R-:W-:Y:S01]  /*05a0*/  FADD R0, R6, UR4 ;  /* 0x0000000406007e21 */ /* 0x002fe20008000000 */
[----:B------:R-:W-:Y:S06]  /*05b0*/  @P2 EXIT ;  /* 0x000000000000294d */ /* 0x000fec0003800000 */
[C---:B------:R-:W-:Y:S01]  /*05c0*/  FSETP.GEU.AND P0, PT, |R0|.reuse, 1.175494350822287508e-38, PT ;  /* 0x008000000000780b */ /* 0x040fe20003f0e200 */
[----:B------:R-:W1:Y:S01]  /*05d0*/  LDC.64 R6, c[0x0][0x388] ;  /* 0x0000e200ff067b82 */ /* 0x000e620000000a00 */
[----:B------:R-:W2:Y:S01]  /*05e0*/  LDCU UR4, c[0x0][0x360] ;  /* 0x00006c00ff0477ac */ /* 0x000ea20008000800 */
[----:B------:R-:W3:Y:S01]  /*05f0*/  LDCU UR5, c[0x0][0x3a4] ;  /* 0x00007480ff0577ac */ /* 0x000ee20008000800 */
[----:B------:R-:W4:Y:S09]  /*0600*/  LDCU.64 UR8, c[0x0][0x390] ;  /* 0x00007200ff0877ac */ /* 0x000f320008000a00 */
[----:B------:R-:W-:Y:S01]  /*0610*/  @!P0 FMUL R0, R0, 16777216 ;  /* 0x4b80000000008820 */ /* 0x000fe20000400000 */
[----:B------:R-:W0:Y:S03]  /*0620*/  LDCU.64 UR10, c[0x0][0x398] ;  /* 0x00007300ff0a77ac */ /* 0x000e260008000a00 */
[----:B------:R-:W5:Y:S02]  /*0630*/  MUFU.RSQ R8, R0 ;  /* 0x0000000000087308 */ /* 0x000f640000001400 */
[----:B0-2345:R-:W-:-:S07]  /*0640*/  @!P0 FMUL R8, R8, 4096 ;  /* 0x4580000008088820 */ /* 0x03dfce0000400000 */
.L_x_8:
[----:B------:R-:W-:-:S04]  /*0650*/  IADD3 R10, P0, PT, R2, R9, RZ ;  /* 0x00000009020a7210 */ /* 0x000fc80007f1e0ff */
[----:B------:R-:W-:Y:S01]  /*0660*/  SHF.L.U32 R11, R10, 0x2, RZ ;  /* 0x000000020a0b7819 */ /* 0x000fe200000006ff */
[----:B0-----:R-:W-:-:S03]  /*0670*/  IMAD.X R3, RZ, RZ, RZ, P0 ;  /* 0x000000ffff037224 */ /* 0x001fc600000e06ff */
[----:B------:R-:W-:Y:S02]  /*0680*/  IADD3 R16, P0, PT, R11, UR8, RZ ;  /* 0x000000080b107c10 */ /* 0x000fe4000ff1e0ff */
[----:B------:R-:W-:-:S04]  /*0690*/  SHF.L.U64.HI R10, R10, 0x2, R3 ;  /* 0x000000020a0a7819 */ /* 0x000fc80000010203 */
[----:B------:R-:W-:-:S05]  /*06a0*/  IADD3.X R17, PT, PT, R10, UR9, RZ, P0, !PT ;  /* 0x000000090a117c10 */ /* 0x000fca00087fe4ff */
[----:B------:R-:W2:Y:S01]  /*06b0*/  LDG.E.CONSTANT R0, desc[UR6][R16.64] ;  /* 0x0000000610007981 */ /* 0x000ea2000c1e9900 */
[----:B------:R-:W-:-:S04]  /*06c0*/  IMAD.WIDE.U32 R12, R9, 0x4, R4 ;  /* 0x00000004090c7825 */ /* 0x000fc800078e0004 */
[----:B-1----:R-:W-:Y:S02]  /*06d0*/  IMAD.WIDE.U32 R14, R9, 0x4, R6 ;  /* 0x00000004090e7825 */ /* 0x002fe400078e0006 */
[----:B------:R0:W3:Y:S04]  /*06e0*/  LDG.E.CONSTANT R13, desc[UR6][R12.64] ;  /* 0x000000060c0d7981 */ /* 0x0000e8000c1e9900 */
[----:B------:R1:W4:Y:S01]  /*06f0*/  LDG.E.CONSTANT R15, desc[UR6][R14.64] ;  /* 0x000000060e0f7981 */ /* 0x000322000c1e9900 */
[----:B------:R-:W-:Y:S01]  /*0700*/  IMAD.MOV.U32 R3, RZ, RZ, 0x3bbb989d ;  /* 0x3bbb989dff037424 */ /* 0x000fe200078e00ff */
[----:B------:R-:W-:Y:S01]  /*0710*/  BSSY.RECONVERGENT B0, `(.L_x_6) ;  /* 0x0000018000007945 */ /* 0x000fe20003800200 */
[----:B------:R-:W-:Y:S02]  /*0720*/  IMAD.MOV.U32 R18, RZ, RZ, 0x437c0000 ;  /* 0x437c0000ff127424 */ /* 0x000fe400078e00ff */
[----:B--2---:R-:W-:-:S04]  /*0730*/  FFMA.SAT R3, R0, -R3, 0.5 ;  /* 0x3f00000000037423 */ /* 0x004fc80000002803 */
[----:B------:R-:W-:-:S04]  /*0740*/  FFMA.RM R3, R3, R18, 12582913 ;  /* 0x4b40000103037423 */ /* 0x000fc80000004012 */
[C---:B------:R-:W-:Y:S01]  /*0750*/  FADD R19, R3.reuse, -12583039 ;  /* 0xcb40007f03137421 */ /* 0x040fe20000000000 */
[----:B------:R-:W-:-:S03]  /*0760*/  SHF.L.U32 R3, R3, 0x17, RZ ;  /* 0x0000001703037819 */ /* 0x000fc600000006ff */
[----:B------:R-:W-:-:S04]  /*0770*/  FFMA R19, R0, -1.4426950216293334961, -R19 ;  /* 0xbfb8aa3b00137823 */ /* 0x000fc80000000813 */
[----:B------:R-:W-:-:S04]  /*0780*/  FFMA R19, R0, -1.925963033500011079e-08, R19 ;  /* 0xb2a5706000137823 */ /* 0x000fc80000000013 */
[----:B------:R-:W2:Y:S02]  /*0790*/  MUFU.EX2 R16, R19 ;  /* 0x0000001300107308 */ /* 0x000ea40000000800 */
[----:B--2---:R-:W-:-:S06]  /*07a0*/  FFMA R17, R3, R16, 1 ;  /* 0x3f80000003117423 */ /* 0x004fcc0000000010 */
[----:B------:R-:W0:Y:S08]  /*07b0*/  MUFU.RCP R3, R17 ;  /* 0x0000001100037308 */ /* 0x000e300000001000 */
[----:B------:R-:W2:Y:S01]  /*07c0*/  FCHK P0, R0, R17 ;  /* 0x0000001100007302 */ /* 0x000ea20000000000 */
[----:B0-----:R-:W-:-:S04]  /*07d0*/  FFMA R12, -R17, R3, 1 ;  /* 0x3f800000110c7423 */ /* 0x001fc80000000103 */
[----:B------:R-:W-:Y:S01]  /*07e0*/  FFMA R3, R3, R12, R3 ;  /* 0x0000000c03037223 */ /* 0x000fe20000000003 */
[----:B---3--:R-:W-:-:S03]  /*07f0*/  FMUL R12, R8, R13 ;  /* 0x0000000d080c7220 */ /* 0x008fc60000400000 */
[----:B-1----:R-:W-:Y:S01]  /*0800*/  FFMA R14, R0, R3, RZ ;  /* 0x00000003000e7223 */ /* 0x002fe200000000ff */
[----:B----4-:R-:W-:-:S03]  /*0810*/  FMUL R12, R12, R15 ;  /* 0x0000000f0c0c7220 */ /* 0x010fc60000400000 */
[----:B------:R-:W-:-:S04]  /*0820*/  FFMA R13, -R17, R14, R0 ;  /* 0x0000000e110d7223 */ /* 0x000fc80000000100 */
[----:B------:R-:W-:Y:S01]  /*0830*/  FFMA R3, R3, R13, R14 ;  /* 0x0000000d03037223 */ /* 0x000fe2000000000e */
[----:B--2---:R-:W-:Y:S06]  /*0840*/  @!P0 BRA `(.L_x_7) ;  /* 0x0000000000108947 */ /* 0x004fec0003800000 */
[----:B------:R-:W-:Y:S01]  /*0850*/  IMAD.MOV.U32 R3, RZ, RZ, R17 ;  /* 0x000000ffff037224 */ /* 0x000fe200078e0011 */
[----:B------:R-:W-:-:S07]  /*0860*/  MOV R14, 0x880 ;  /* 0x00000880000e7802 */ /* 0x000fce0000000f00 */
[----:B------:R-:W-:Y:S05]  /*0870*/  CALL.REL.NOINC `($__internal_0_$__cuda_sm3x_div_rn_noftz_f32_slowpath) ;  /* 0x0000000000b47944 */ /* 0x000fea0003c00000 */
[----:B------:R-:W-:-:S07]  /*0880*/  IMAD.MOV.U32 R3, RZ, RZ, R0 ;  /* 0x000000ffff037224 */ /* 0x000fce00078e0000 */
.L_x_7:
[----:B------:R-:W-:Y:S05]  /*0890*/  BSYNC.RECONVERGENT B0 ;  /* 0x0000000000007941 */ /* 0x000fea0003800200 */
.L_x_6:
[----:B------:R-:W-:Y:S01]  /*08a0*/  IADD3 R14, P0, PT, R11, UR10, RZ ;  /* 0x0000000a0b0e7c10 */ /* 0x000fe2000ff1e0ff */
[----:B------:R-:W-:Y:S01]  /*08b0*/  FMUL R3, R12, R3 ;  /* 0x000000030c037220 */ /* 0x000fe20000400000 */
[----:B------:R-:W-:Y:S02]  /*08c0*/  IADD3 R9, PT, PT, R9, UR4, RZ ;  /* 0x0000000409097c10 */ /* 0x000fe4000fffe0ff */
[----:B------:R-:W-:Y:S02]  /*08d0*/  IADD3.X R15, PT, PT, R10, UR11, RZ, P0, !PT ;  /* 0x0000000b0a0f7c10 */ /* 0x000fe400087fe4ff */
[----:B------:R-:W-:-:S03]  /*08e0*/  ISETP.GE.U32.AND P0, PT, R9, UR5, PT ;  /* 0x0000000509007c0c */ /* 0x000fc6000bf06070 */
[----:B------:R0:W-:Y:S10]  /*08f0*/  STG.E desc[UR6][R14.64], R3 ;  /* 0x000000030e007986 */ /* 0x0001f4000c101906 */
[----:B------:R-:W-:Y:S05]  /*0900*/  @!P0 BRA `(.L_x_8) ;  /* 0xfffffffc00508947 */ /* 0x000fea000383ffff */
[----:B------:R-:W-:Y:S05]  /*0910*/  EXIT ;  /* 0x000000000000794d */ /* 0x000fea0003800000 */
.L_x_4:
[----:B------:R-:W-:Y:S01]  /*0920*/  IMAD.MOV.U32 R13, RZ, RZ, 0x10 ;  /* 0x00000010ff0d7424 */ /* 0x000fe200078e00ff */
[----:B------:R-:W-:Y:S01]  /*0930*/  MOV R12, 0xffffffff ;  /* 0xffffffff000c7802 */ /* 0x000fe20000000f00 */
[----:B------:R-:W-:-:S07]  /*0940*/  IMAD.MOV.U32 R15, RZ, RZ, 0x1f ;  /* 0x0000001fff0f7424 */ /* 0x000fce00078e00ff */
[----:B01----:R-:W-:Y:S05]  /*0950*/  WARPSYNC.COLLECTIVE R12, `(.L_x_9) ;  /* 0x000000000c087348 */ /* 0x003fea0003c00000 */
[----:B-1----:R1:W2:Y:S02]  /*0960*/  SHFL.DOWN P0, R11, R0, R13, R15 ;  /* 0x0800000d000b7389 */ /* 0x0022a4000000000f */
[----:B012---:R-:W-:Y:S05]  /*0970*/  ENDCOLLECTIVE ;  /* 0x000000000000791b */ /* 0x007fea0003800000 */
.L_x_9:
[----:B------:R-:W-:Y:S02]  /*0980*/  HFMA2 R13, -RZ, RZ, 0, 4.76837158203125e-07 ;  /* 0x00000008ff0d7431 */ /* 0x000fe400000001ff */
[----:B------:R-:W-:-:S04]  /*0990*/  IMAD.MOV.U32 R3, RZ, RZ, R11 ;  /* 0x000000ffff037224 */ /* 0x000fc800078e000b */
[----:B------:R-:W-:-:S04]  /*09a0*/  FADD R3, R3, R0 ;  /* 0x0000000003037221 */ /* 0x000fc80000000000 */
[----:B------:R-:W-:-:S07]  /*09b0*/  IMAD.MOV.U32 R0, RZ, RZ, R3 ;  /* 0x000000ffff007224 */ /* 0x000fce00078e0003 */
[----:B------:R-:W-:Y:S05]  /*09c0*/  WARPSYNC.COLLECTIVE R12, `(.L_x_10) ;  /* 0x000000000c087348 */ /* 0x000fea0003c00000 */
[----:B------:R0:W1:Y:S02]  /*09d0*/  SHFL.DOWN P0, R11, R0, R13, R15 ;  /* 0x0800000d000b7389 */ /* 0x000064000000000f */
[----:B01----:R-:W-:Y:S05]  /*09e0*/  ENDCOLLECTIVE ;  /* 0x000000000000791b */ /* 0x003fea0003800000 */
.L_x_10:
[----:B------:R-:W-:Y:S01]  /*09f0*/  MOV R13, 0x4 ;  /* 0x00000004000d7802 */ /* 0x000fe20000000f00 */
[----:B------:R-:W-:-:S04]  /*0a00*/  IMAD.MOV.U32 R8, RZ, RZ, R11 ;  /* 0x000000ffff087224 */ /* 0x000fc800078e000b */
[----:B------:R-:W-:-:S04]  /*0a10*/  FADD R8, R3, R8 ;  /* 0x0000000803087221 */ /* 0x000fc80000000000 */
[----:B------:R-:W-:-:S07]  /*0a20*/  IMAD.MOV.U32 R0, RZ, RZ, R8 ;  /* 0x000000ffff007224 */ /* 0x000fce00078e0008 */
[----:B------:R-:W-:Y:S05]  /*0a30*/  WARPSYNC.COLLECTIVE R12, `(.L_x_11) ;  /* 0x000000000c087348 */ /* 0x000fea0003c00000 */
[----:B------:R0:W1:Y:S02]  /*0a40*/  SHFL.DOWN P0, R11, R0, R13, R15 ;  /* 0x0800000d000b7389 */ /* 0x000064000000000f */
[----:B01----:R-:W-:Y:S05]  /*0a50*/  ENDCOLLECTIVE ;  /* 0x000000000000791b */ /* 0x003fea0003800000 */
.L_x_11:
[----:B------:R-:W-:Y:S02]  /*0a60*/  HFMA2 R13, -RZ, RZ, 0, 1.1920928955078125e-07 ;  /* 0x00000002ff0d7431 */ /* 0x000fe400000001ff */
[----:B------:R-:W-:-:S04]  /*0a70*/  IMAD.MOV.U32 R7, RZ, RZ, R11 ;  /* 0x000000ffff077224 */ /* 0x000fc800078e000b */
[----:B------:R-:W-:-:S04]  /*0a80*/  FADD R7, R8, R7 ;  /* 0x0000000708077221 */ /* 0x000fc80000000000 */
[----:B------:R-:W-:-:S07]  /*0a90*/  IMAD.MOV.U32 R0, RZ, RZ, R7 ;  /* 0x000000ffff007224 */ /* 0x000fce00078e0007 */
[----:B------:R-:W-:Y:S05]  /*0aa0*/  WARPSYNC.COLLECTIVE R12, `(.L_x_12) ;  /* 0x000000000c087348 */ /* 0x000fea0003c00000 */
[----:B------:R0:W1:Y:S02]  /*0ab0*/  SHFL.DOWN P0, R11, R0, R13, R15 ;  /* 0x0800000d000b7389 */ /* 0x000064000000000f */
[----:B01----:R-:W-:Y:S05]  /*0ac0*/  ENDCOLLECTIVE ;  /* 0x000000000000791b */ /* 0x003fea0003800000 */
.L_x_12:
[----:B------:R-:W-:Y:S01]  /*0ad0*/  MOV R13, 0x1 ;  /* 0x00000001000d7802 */ /* 0x000fe20000000f00 */
[----:B------:R-:W-:-:S04]  /*0ae0*/  IMAD.MOV.U32 R10, RZ, RZ, R11 ;  /* 0x000000ffff0a7224 */ /* 0x000fc800078e000b */
[----:B------:R-:W-:-:S04]  /*0af0*/  FADD R10, R7, R10 ;  /* 0x0000000a070a7221 */ /* 0x000fc80000000000 */
[----:B------:R-:W-:-:S07]  /*0b00*/  IMAD.MOV.U32 R0, RZ, RZ, R10 ;  /* 0x000000ffff007224 */ /* 0x000fce00078e000a */
[----:B------:R-:W-:Y:S05]  /*0b10*/  WARPSYNC.COLLECTIVE R12, `(.L_x_13) ;  /* 0x000000000c087348 */ /* 0x000fea0003c00000 */
[----:B------:R0:W1:Y:S02]  /*0b20*/  SHFL.DOWN P0, R11, R0, R13, R15 ;  /* 0x0800000d000b7389 */ /* 0x000064000000000f */
[----:B01----:R-:W-:Y:S05]  /*0b30*/  ENDCOLLECTIVE ;  /* 0x000000000000791b */ /* 0x003fea0003800000 */
.L_x_13:
[----:B------:R-:W-:Y:S05]  /*0b40*/  BRA `(.L_x_14) ;  /* 0xfffffff8002c7947 */ /* 0x000fea000383ffff */
        .weak           $__internal_0_$__cuda_sm3x_div_rn_noftz_f32_slowpath
        .type           $__internal_0_$__cuda_sm3x_div_rn_noftz_f32_slowpath,@function
        .size           $__internal_0_$__cuda_sm3x_div_rn_noftz_f32_slowpath,(.L_x_103 - $__internal_0_$__cuda_sm3x_div_rn_noftz_f32_slowpath)
$__internal_0_$__cuda_sm3x_div_rn_noftz_f32_slowpath:
[----:B------:R-:W-:Y:S01]  /*0b50*/  SHF.R.U32.HI R15, RZ, 0x17, R3 ;  /* 0x00000017ff0f7819 */ /* 0x000fe20000011603 */
[----:B------:R-:W-:Y:S01]  /*0b60*/  BSSY.RECONVERGENT B1, `(.L_x_15) ;  /* 0x0000062000017945 */ /* 0x000fe20003800200 */
[----:B------:R-:W-:Y:S02]  /*0b70*/  SHF.R.U32.HI R13, RZ, 0x17, R0 ;  /* 0x00000017ff0d7819 */ /* 0x000fe40000011600 */
[----:B------:R-:W-:Y:S02]  /*0b80*/  LOP3.LUT R15, R15, 0xff, RZ, 0xc0, !PT ;  /* 0x000000ff0f0f7812 */ /* 0x000fe400078ec0ff */
[----:B------:R-:W-:-:S03]  /*0b90*/  LOP3.LUT R18, R13, 0xff, RZ, 0xc0, !PT ;  /* 0x000000ff0d127812 */ /* 0x000fc600078ec0ff */
[----:B------:R-:W-:Y:S02]  /*0ba0*/  VIADD R17, R15, 0xffffffff ;  /* 0xffffffff0f117836 */ /* 0x000fe40000000000 */
[----:B------:R-:W-:-:S03]  /*0bb0*/  VIADD R16, R18, 0xffffffff ;  /* 0xffffffff12107836 */ /* 0x000fc60000000000 */
[----:B------:R-:W-:-:S04]  /*0bc0*/  ISETP.GT.U32.AND P0, PT, R17, 0xfd, PT ;  /* 0x000000fd1100780c */ /* 0x000fc80003f04070 */
[----:B------:R-:W-:-:S13]  /*0bd0*/  ISETP.GT.U32.OR P0, PT, R16, 0xfd, P0 ;  /* 0x000000fd1000780c */ /* 0x000fda0000704470 */
[----:B------:R-:W-:Y:S01]  /*0be0*/  @!P0 MOV R13, RZ ;  /* 0x000000ff000d8202 */ /* 0x000fe20000000f00 */
[----:B------:R-:W-:Y:S06]  /*0bf0*/  @!P0 BRA `(.L_x_16) ;  /* 0x00000000005c8947 */ /* 0x000fec0003800000 */
[----:B------:R-:W-:Y:S02]  /*0c00*/  FSETP.GTU.FTZ.AND P0, PT, |R0|, +INF , PT ;  /* 0x7f8000000000780b */ /* 0x000fe40003f1c200 */
[----:B------:R-:W-:-:S04]  /*0c10*/  FSETP.GTU.FTZ.AND P1, PT, |R3|, +INF , PT ;  /* 0x7f8000000300780b */ /* 0x000fc80003f3c200 */
[----:B------:R-:W-:-:S13]  /*0c20*/  PLOP3.LUT P0, PT, P0, P1, PT, 0xf8, 0x8f ;  /* 0x00000000008f781c */ /* 0x000fda0000703f70 */
[----:B------:R-:W-:Y:S05]  /*0c30*/  @P0 BRA `(.L_x_17) ;  /* 0x00000004004c0947 */ /* 0x000fea0003800000 */
[----:B------:R-:W-:-:S13]  /*0c40*/  LOP3.LUT P0, RZ, R3, 0x7fffffff, R0, 0xc8, !PT ;  /* 0x7fffffff03ff7812 */ /* 0x000fda000780c800 */
[----:B------:R-:W-:Y:S05]  /*0c50*/  @!P0 BRA `(.L_x_18) ;  /* 0x00000004003c8947 */ /* 0x000fea0003800000 */
[C---:B------:R-:W-:Y:S02]  /*0c60*/  FSETP.NEU.FTZ.AND P3, PT, |R0|.reuse, +INF , PT ;  /* 0x7f8000000000780b */ /* 0x040fe40003f7d200 */
[----:B------:R-:W-:Y:S02]  /*0c70*/  FSETP.NEU.FTZ.AND P1, PT, |R3|, +INF , PT ;  /* 0x7f8000000300780b */ /* 0x000fe40003f3d200 */
[----:B------:R-:W-:-:S11]  /*0c80*/  FSETP.NEU.FTZ.AND P0, PT, |R0|, +INF , PT ;  /* 0x7f8000000000780b */ /* 0x000fd60003f1d200 */
[----:B------:R-:W-:Y:S05]  /*0c90*/  @!P1 BRA !P3, `(.L_x_18) ;  /* 0x00000004002c9947 */ /* 0x000fea0005800000 */
[----:B------:R-:W-:-:S04]  /*0ca0*/  LOP3.LUT P3, RZ, R0, 0x7fffffff, RZ, 0xc0, !PT ;  /* 0x7fffffff00ff7812 */ /* 0x000fc8000786c0ff */
[----:B------:R-:W-:-:S13]  /*0cb0*/  PLOP3.LUT P1, PT, P1, P3, PT, 0x2f, 0xf2 ;  /* 0x0000000000f2781c */ /* 0x000fda0000f26577 */
[----:B------:R-:W-:Y:S05]  /*0cc0*/  @P1 BRA `(.L_x_19) ;  /* 0x0000000400181947 */ /* 0x000fea0003800000 */
[----:B------:R-:W-:-:S04]  /*0cd0*/  LOP3.LUT P1, RZ, R3, 0x7fffffff, RZ, 0xc0, !PT ;  /* 0x7fffffff03ff7812 */ /* 0x000fc8000782c0ff */
[----:B------:R-:W-:-:S13]  /*0ce0*/  PLOP3.LUT P0, PT, P0, P1, PT, 0x2f, 0xf2 ;  /* 0x0000000000f2781c */ /* 0x000fda0000702577 */
[----:B------:R-:W-:Y:S05]  /*0cf0*/  @P0 BRA `(.L_x_20) ;  /* 0x0000000400000947 */ /* 0x000fea0003800000 */
[----:B------:R-:W-:Y:S02]  /*0d00*/  ISETP.GE.AND P0, PT, R16, RZ, PT ;  /* 0x000000ff1000720c */ /* 0x000fe40003f06270 */
[----:B------:R-:W-:-:S11]  /*0d10*/  ISETP.GE.AND P1, PT, R17, RZ, PT ;  /* 0x000000ff1100720c */ /* 0x000fd60003f26270 */
[----:B------:R-:W-:Y:S02]  /*0d20*/  @P0 IMAD.MOV.U32 R13, RZ, RZ, RZ ;  /* 0x000000ffff0d0224 */ /* 0x000fe400078e00ff */
[----:B------:R-:W-:Y:S01]  /*0d30*/  @!P0 FFMA R0, R0, 1.84467440737095516160e+19, RZ ;  /* 0x5f80000000008823 */ /* 0x000fe200000000ff */
[----:B------:R-:W-:Y:S02]  /*0d40*/  @!P0 IMAD.MOV.U32 R13, RZ, RZ, -0x40 ;  /* 0xffffffc0ff0d8424 */ /* 0x000fe400078e00ff */
[----:B------:R-:W-:-:S03]  /*0d50*/  @!P1 FFMA R3, R3, 1.84467440737095516160e+19, RZ ;  /* 0x5f80000003039823 */ /* 0x000fc600000000ff */
[----:B------:R-:W-:-:S07]  /*0d60*/  @!P1 IADD3 R13, PT, PT, R13, 0x40, RZ ;  /* 0x000000400d0d9810 */ /* 0x000fce0007ffe0ff */
.L_x_16:
[----:B------:R-:W-:Y:S01]  /*0d70*/  LEA R16, R15, 0xc0800000, 0x17 ;  /* 0xc08000000f107811 */ /* 0x000fe200078eb8ff */
[----:B------:R-:W-:Y:S04]  /*0d80*/  BSSY.RECONVERGENT B2, `(.L_x_21) ;  /* 0x0000036000027945 */ /* 0x000fe80003800200 */
[----:B------:R-:W-:Y:S02]  /*0d90*/  IMAD.IADD R17, R3, 0x1, -R16 ;  /* 0x0000000103117824 */ /* 0x000fe400078e0a10 */
[----:B------:R-:W-:Y:S02]  /*0da0*/  VIADD R16, R18, 0xffffff81 ;  /* 0xffffff8112107836 */ /* 0x000fe40000000000 */
[----:B------:R-:W0:Y:S01]  /*0db0*/  MUFU.RCP R3, R17 ;  /* 0x0000001100037308 */ /* 0x000e220000001000 */
[----:B------:R-:W-:Y:S01]  /*0dc0*/  FADD.FTZ R19, -R17, -RZ ;  /* 0x800000ff11137221 */ /* 0x000fe20000010100 */
[C---:B------:R-:W-:Y:S01]  /*0dd0*/  IMAD R0, R16.reuse, -0x800000, R0 ;  /* 0xff80000010007824 */ /* 0x040fe200078e0200 */
[----:B------:R-:W-:-:S04]  /*0de0*/  IADD3 R16, PT, PT, R16, 0x7f, -R15 ;  /* 0x0000007f10107810 */ /* 0x000fc80007ffe80f */
[----:B------:R-:W-:Y:S01]  /*0df0*/  IADD3 R16, PT, PT, R16, R13, RZ ;  /* 0x0000000d10107210 */ /* 0x000fe20007ffe0ff */
[----:B0-----:R-:W-:-:S04]  /*0e00*/  FFMA R18, R3, R19, 1 ;  /* 0x3f80000003127423 */ /* 0x001fc80000000013 */
[----:B------:R-:W-:-:S04]  /*0e10*/  FFMA R3, R3, R18, R3 ;  /* 0x0000001203037223 */ /* 0x000fc80000000003 */
[----:B------:R-:W-:-:S04]  /*0e20*/  FFMA R18, R0, R3, RZ ;  /* 0x0000000300127223 */ /* 0x000fc800000000ff */
[----:B------:R-:W-:-:S04]  /*0e30*/  FFMA R20, R19, R18, R0 ;  /* 0x0000001213147223 */ /* 0x000fc80000000000 */
[----:B------:R-:W-:-:S04]  /*0e40*/  FFMA R20, R3, R20, R18 ;  /* 0x0000001403147223 */ /* 0x000fc80000000012 */
[----:B------:R-:W-:-:S04]  /*0e50*/  FFMA R19, R19, R20, R0 ;  /* 0x0000001413137223 */ /* 0x000fc80000000000 */
[----:B------:R-:W-:-:S05]  /*0e60*/  FFMA R0, R3, R19, R20 ;  /* 0x0000001303007223 */ /* 0x000fca0000000014 */
[----:B------:R-:W-:-:S04]  /*0e70*/  SHF.R.U32.HI R15, RZ, 0x17, R0 ;  /* 0x00000017ff0f7819 */ /* 0x000fc80000011600 */
[----:B------:R-:W-:-:S05]  /*0e80*/  LOP3.LUT R15, R15, 0xff, RZ, 0xc0, !PT ;  /* 0x000000ff0f0f7812 */ /* 0x000fca00078ec0ff */
[----:B------:R-:W-:-:S04]  /*0e90*/  IMAD.IADD R17, R15, 0x1, R16 ;  /* 0x000000010f117824 */ /* 0x000fc800078e0210 */
[----:B------:R-:W-:-:S05]  /*0ea0*/  VIADD R13, R17, 0xffffffff ;  /* 0xffffffff110d7836 */ /* 0x000fca0000000000 */
[----:B------:R-:W-:-:S13]  /*0eb0*/  ISETP.GE.U32.AND P0, PT, R13, 0xfe, PT ;  /* 0x000000fe0d00780c */ /* 0x000fda0003f06070 */
[----:B------:R-:W-:Y:S05]  /*0ec0*/  @!P0 BRA `(.L_x_22) ;  /* 0x0000000000808947 */ /* 0x000fea0003800000 */
[----:B------:R-:W-:-:S13]  /*0ed0*/  ISETP.GT.AND P0, PT, R17, 0xfe, PT ;  /* 0x000000fe1100780c */ /* 0x000fda0003f04270 */
[----:B------:R-:W-:Y:S05]  /*0ee0*/  @P0 BRA `(.L_x_23) ;  /* 0x00000000006c0947 */ /* 0x000fea0003800000 */
[----:B------:R-:W-:-:S13]  /*0ef0*/  ISETP.GE.AND P0, PT, R17, 0x1, PT ;  /* 0x000000011100780c */ /* 0x000fda0003f06270 */
[----:B------:R-:W-:Y:S05]  /*0f00*/  @P0 BRA `(.L_x_24) ;  /* 0x0000000000740947 */ /* 0x000fea0003800000 */
[----:B------:R-:W-:Y:S02]  /*0f10*/  ISETP.GE.AND P0, PT, R17, -0x18, PT ;  /* 0xffffffe81100780c */ /* 0x000fe40003f06270 */
[----:B------:R-:W-:-:S11]  /*0f20*/  LOP3.LUT R0, R0, 0x80000000, RZ, 0xc0, !PT ;  /* 0x8000000000007812 */ /* 0x000fd600078ec0ff */
[----:B------:R-:W-:Y:S05]  /*0f30*/  @!P0 BRA `(.L_x_24) ;  /* 0x0000000000688947 */ /* 0x000fea0003800000 */
[-CC-:B------:R-:W-:Y:S01]  /*0f40*/  FFMA.RZ R13, R3, R19.reuse, R20.reuse ;  /* 0x00000013030d7223 */ /* 0x180fe2000000c014 */
[----:B------:R-:W-:Y:S01]  /*0f50*/  IADD3 R18, PT, PT, R17, 0x20, RZ ;  /* 0x0000002011127810 */ /* 0x000fe20007ffe0ff */
[-CC-:B------:R-:W-:Y:S01]  /*0f60*/  FFMA.RM R16, R3, R19.reuse, R20.reuse ;  /* 0x0000001303107223 */ /* 0x180fe20000004014 */
[----:B------:R-:W-:Y:S02]  /*0f70*/  ISETP.NE.AND P3, PT, R17, RZ, PT ;  /* 0x000000ff1100720c */ /* 0x000fe40003f65270 */
[----:B------:R-:W-:Y:S01]  /*0f80*/  LOP3.LUT R15, R13, 0x7fffff, RZ, 0xc0, !PT ;  /* 0x007fffff0d0f7812 */ /* 0x000fe200078ec0ff */
[----:B------:R-:W-:Y:S01]  /*0f90*/  FFMA.RP R13, R3, R19, R20 ;  /* 0x00000013030d7223 */ /* 0x000fe20000008014 */
[----:B------:R-:W-:Y:S01]  /*0fa0*/  IMAD.MOV R3, RZ, RZ, -R17 ;  /* 0x000000ffff037224 */ /* 0x000fe200078e0a11 */
[----:B------:R-:W-:Y:S02]  /*0fb0*/  ISETP.NE.AND P1, PT, R17, RZ, PT ;  /* 0x000000ff1100720c */ /* 0x000fe40003f25270 */
[----:B------:R-:W-:-:S02]  /*0fc0*/  LOP3.LUT R15, R15, 0x800000, RZ, 0xfc, !PT ;  /* 0x008000000f0f7812 */ /* 0x000fc400078efcff */
[----:B------:R-:W-:Y:S02]  /*0fd0*/  FSETP.NEU.FTZ.AND P0, PT, R13, R16, PT ;  /* 0x000000100d00720b */ /* 0x000fe40003f1d000 */
[----:B------:R-:W-:Y:S02]  /*0fe0*/  SHF.L.U32 R18, R15, R18, RZ ;  /* 0x000000120f127219 */ /* 0x000fe400000006ff */
[----:B------:R-:W-:Y:S02]  /*0ff0*/  SEL R16, R3, RZ, P3 ;  /* 0x000000ff03107207 */ /* 0x000fe40001800000 */
[----:B------:R-:W-:Y:S02]  /*1000*/  ISETP.NE.AND P1, PT, R18, RZ, P1 ;  /* 0x000000ff1200720c */ /* 0x000fe40000f25270 */
[----:B------:R-:W-:Y:S02]  /*1010*/  SHF.R.U32.HI R16, RZ, R16, R15 ;  /* 0x00000010ff107219 */ /* 0x000fe4000001160f */
[----:B------:R-:W-:-:S02]  /*1020*/  PLOP3.LUT P0, PT, P0, P1, PT, 0xf8, 0x8f ;  /* 0x00000000008f781c */ /* 0x000fc40000703f70 */
[----:B------:R-:W-:Y:S02]  /*1030*/  SHF.R.U32.HI R18, RZ, 0x1, R16 ;  /* 0x00000001ff127819 */ /* 0x000fe40000011610 */
[----:B------:R-:W-:-:S04]  /*1040*/  SEL R3, RZ, 0x1, !P0 ;  /* 0x00000001ff037807 */ /* 0x000fc80004000000 */
[----:B------:R-:W-:-:S04]  /*1050*/  LOP3.LUT R3, R3, 0x1, R18, 0xf8, !PT ;  /* 0x0000000103037812 */ /* 0x000fc800078ef812 */
[----:B------:R-:W-:-:S04]  /*1060*/  LOP3.LUT R3, R3, R16, RZ, 0xc0, !PT ;  /* 0x0000001003037212 */ /* 0x000fc800078ec0ff */
[----:B------:R-:W-:-:S04]  /*1070*/  IADD3 R3, PT, PT, R18, R3, RZ ;  /* 0x0000000312037210 */ /* 0x000fc80007ffe0ff */
[----:B------:R-:W-:Y:S01]  /*1080*/  LOP3.LUT R0, R3, R0, RZ, 0xfc, !PT ;  /* 0x0000000003007212 */ /* 0x000fe200078efcff */
[----:B------:R-:W-:Y:S06]  /*1090*/  BRA `(.L_x_24) ;  /* 0x0000000000107947 */ /* 0x000fec0003800000 */
.L_x_23:
[----:B------:R-:W-:-:S04]  /*10a0*/  LOP3.LUT R0, R0, 0x80000000, RZ, 0xc0, !PT ;  /* 0x8000000000007812 */ /* 0x000fc800078ec0ff */
[----:B------:R-:W-:Y:S01]  /*10b0*/  LOP3.LUT R0, R0, 0x7f800000, RZ, 0xfc, !PT ;  /* 0x7f80000000007812 */ /* 0x000fe200078efcff */
[----:B------:R-:W-:Y:S06]  /*10c0*/  BRA `(.L_x_24) ;  /* 0x0000000000047947 */ /* 0x000fec0003800000 */
.L_x_22:
[----:B------:R-:W-:-:S07]  /*10d0*/  IMAD R0, R16, 0x800000, R0 ;  /* 0x0080000010007824 */ /* 0x000fce00078e0200 */
.L_x_24:
[----:B------:R-:W-:Y:S05]  /*10e0*/  BSYNC.RECONVERGENT B2 ;  /* 0x0000000000027941 */ /* 0x000fea0003800200 */
.L_x_21:
[----:B------:R-:W-:Y:S05]  /*10f0*/  BRA `(.L_x_25) ;  /* 0x0000000000207947 */ /* 0x000fea0003800000 */
.L_x_20:
[----:B------:R-:W-:-:S04]  /*1100*/  LOP3.LUT R0, R3, 0x80000000, R0, 0x48, !PT ;  /* 0x8000000003007812 */ /* 0x000fc800078e4800 */
[----:B------:R-:W-:Y:S01]  /*1110*/  LOP3.LUT R0, R0, 0x7f800000, RZ, 0xfc, !PT ;  /* 0x7f80000000007812 */ /* 0x000fe200078efcff */
[----:B------:R-:W-:Y:S06]  /*1120*/  BRA `(.L_x_25) ;  /* 0x0000000000147947 */ /* 0x000fec0003800000 */
.L_x_19:
[----:B------:R-:W-:Y:S01]  /*1130*/  LOP3.LUT R0, R3, 0x80000000, R0, 0x48, !PT ;  /* 0x8000000003007812 */ /* 0x000fe200078e4800 */
[----:B------:R-:W-:Y:S06]  /*1140*/  BRA `(.L_x_25) ;  /* 0x00000000000c7947 */ /* 0x000fec0003800000 */
.L_x_18:
[----:B------:R-:W0:Y:S01]  /*1150*/  MUFU.RSQ R0, -QNAN ;  /* 0xffc0000000007908 */ /* 0x000e220000001400 */
[----:B------:R-:W-:Y:S05]  /*1160*/  BRA `(.L_x_25) ;  /* 0x0000000000047947 */ /* 0x000fea0003800000 */
.L_x_17:
[----:B------:R-:W-:-:S07]  /*1170*/  FADD.FTZ R0, R0, R3 ;  /* 0x0000000300007221 */ /* 0x000fce0000010000 */
.L_x_25:
[----:B------:R-:W-:Y:S05]  /*1180*/  BSYNC.RECONVERGENT B1 ;  /* 0x0000000000017941 */ /* 0x000fea0003800200 */
.L_x_15:
[----:B------:R-:W-:-:S04]  /*1190*/  HFMA2 R15, -RZ, RZ, 0, 0 ;  /* 0x00000000ff0f7431 */ /* 0x000fc800000001ff */
[----:B0-----:R-:W-:Y:S05]  /*11a0*/  RET.REL.NODEC R14 `(fused_rms_norm_silu_gate_f32) ;  /* 0xffffffec0e947950 */ /* 0x001fea0003c3ffff */
.L_x_26:
[----:B------:R-:W-:-:S00]  /*11b0*/  BRA `(.L_x_26) ;  /* 0xfffffffc00fc7947 */ /* 0x000fc0000383ffff */
[----:B------:R-:W-:-:S00]  /*11c0*/  NOP ;  /* 0x0000000000007918 */ /* 0x000fc00000000000 */
        /* <DEDUP_REMOVED lines=11> */
.L_x_103:


//--------------------- .text.fused_rms_norm_proj_smem_f32 --------------------------
	.section	.text.fused_rms_norm_proj_smem_f32,"ax",@progbits
	.align	128
        .global         fused_rms_norm_proj_smem_f32
        .type           fused_rms_norm_proj_smem_f32,@function
        .size           fused_rms_norm_proj_smem_f32,(.L_x_104 - fused_rms_norm_proj_smem_f32)
        .other          fused_rms_norm_proj_smem_f32,@"STO_CUDA_ENTRY STV_DEFAULT"
fused_rms_norm_proj_smem_f32:
.text.fused_rms_norm_proj_smem_f32:
[----:B------:R-:W-:Y:S08]  /*0000*/  LDC R1, c[0x0][0x37c] ;  /* 0x0000df00ff017b82 */ /* 0x000ff00000000800 */
[----:B------:R-:W0:Y:S08]  /*0010*/  S2UR UR4, SR_CTAID.X ;  /* 0x00000000000479c3 */ /* 0x000e300000002500 */
[----:B------:R-:W0:Y:S02]  /*0020*/  LDC R0, c[0x0][0x3a8] ;  /* 0x0000ea00ff007b82 */ /* 0x000e240000000800 */
[----:B0-----:R-:W-:-:S13]  /*0030*/  ISETP.LE.U32.AND P0, PT, R0, UR4, PT ;  /* 0x0000000400007c0c */ /* 0x001fda000bf03070 */
[----:B------:R-:W-:Y:S05]  /*0040*/  @P0 EXIT ;  /* 0x000000000000094d */ /* 0x000fea0003800000 */
[----:B------:R-:W0:Y:S01]  /*0050*/  S2R R6, SR_TID.X ;  /* 0x0000000000067919 */ /* 0x000e220000002100 */
[----:B------:R-:W1:Y:S01]  /*0060*/  LDC R3, c[0x0][0x3ac] ;  /* 0x0000eb00ff037b82 */ /* 0x000e620000000800 */
[----:B------:R-:W2:Y:S01]  /*0070*/  LDCU UR7, c[0x0][0x360] ;  /* 0x00006c00ff0777ac */ /* 0x000ea20008000800 */
[----:B------:R-:W-:Y:S01]  /*0080*/  BSSY.RECONVERGENT B0, `(.L_x_27) ;  /* 0x0000010000007945 */ /* 0x000fe20003800200 */
[----:B------:R-:W-:Y:S01]  /*0090*/  IMAD.MOV.U32 R0, RZ, RZ, RZ ;  /* 0x000000ffff007224 */ /* 0x000fe200078e00ff */
[----:B------:R-:W3:Y:S04]  /*00a0*/  LDCU.64 UR8, c[0x0][0x358] ;  /* 0x00006b00ff0877ac */ /* 0x000ee80008000a00 */
[----:B------:R-:W4:Y:S01]  /*00b0*/  LDC.64 R4, c[0x0][0x380] ;  /* 0x0000e000ff047b82 */ /* 0x000f220000000a00 */
[----:B-1----:R-:W-:Y:S01]  /*00c0*/  IMAD R7, R3, UR4, RZ ;  /* 0x0000000403077c24 */ /* 0x002fe2000f8e02ff */
[----:B0-----:R-:W-:-:S03]  /*00d0*/  ISETP.GE.U32.AND P0, PT, R6, R3, PT ;  /* 0x000000030600720c */ /* 0x001fc60003f06070 */
[----:B----4-:R-:W-:-:S10]  /*00e0*/  IMAD.WIDE.U32 R4, R7, 0x4, R4 ;  /* 0x0000000407047825 */ /* 0x010fd400078e0004 */
[----:B--23--:R-:W-:Y:S05]  /*00f0*/  @P0 BRA `(.L_x_28) ;  /* 0x0000000000200947 */ /* 0x00cfea0003800000 */
[----:B------:R-:W-:Y:S02]  /*0100*/  IMAD.MOV.U32 R0, RZ, RZ, RZ ;  /* 0x000000ffff007224 */ /* 0x000fe400078e00ff */
[----:B------:R-:W-:-:S07]  /*0110*/  IMAD.MOV.U32 R2, RZ, RZ, R6 ;  /* 0x000000ffff027224 */ /* 0x000fce00078e0006 */
.L_x_29:
[----:B------:R-:W-:-:S06]  /*0120*/  IMAD.WIDE.U32 R8, R2, 0x4, R4 ;  /* 0x0000000402087825 */ /* 0x000fcc00078e0004 */
[----:B------:R-:W2:Y:S01]  /*0130*/  LDG.E.CONSTANT R9, desc[UR8][R8.64] ;  /* 0x0000000808097981 */ /* 0x000ea2000c1e9900 */
[----:B------:R-:W-:-:S04]  /*0140*/  IADD3 R2, PT, PT, R2, UR7, RZ ;  /* 0x0000000702027c10 */ /* 0x000fc8000fffe0ff */
[----:B------:R-:W-:Y:S01]  /*0150*/  ISETP.GE.U32.AND P0, PT, R2, R3, PT ;  /* 0x000000030200720c */ /* 0x000fe20003f06070 */
[----:B--2---:R-:W-:-:S12]  /*0160*/  FFMA R0, R9, R9, R0 ;  /* 0x0000000909007223 */ /* 0x004fd80000000000 */
[----:B------:R-:W-:Y:S05]  /*0170*/  @!P0 BRA `(.L_x_29) ;  /* 0xfffffffc00e88947 */ /* 0x000fea000383ffff */
.L_x_28:
[----:B------:R-:W-:Y:S05]  /*0180*/  BSYNC.RECONVERGENT B0 ;  /* 0x0000000000007941 */ /* 0x000fea0003800200 */
.L_x_27:
        /* <DEDUP_REMOVED lines=19> */
[----:B------:R-:W-:-:S06]  /*02c0*/  USHF.R.U32.HI UR5, URZ, 0x5, UR7 ;  /* 0x00000005ff057899 */ /* 0x000fcc0008011607 */
[----:B------:R-:W-:Y:S01]  /*02d0*/  ISETP.GE.U32.AND P0, PT, R10, UR5, PT ;  /* 0x000000050a007c0c */ /* 0x000fe2000bf06070 */
[----:B------:R-:W-:-:S12]  /*02e0*/  UMOV UR5, 0xffffffff ;  /* 0xffffffff00057882 */ /* 0x000fd80000000000 */
[----:B------:R-:W0:Y:S01]  /*02f0*/  @!P0 S2R R7, SR_CgaCtaId ;  /* 0x0000000000078919 */ /* 0x000e220000008800 */
[----:B------:R-:W-:-:S04]  /*0300*/  @!P0 MOV R0, 0x400 ;  /* 0x0000040000008802 */ /* 0x000fc80000000f00 */
[----:B0-----:R-:W-:Y:S01]  /*0310*/  @!P0 LEA R7, R7, R0, 0x18 ;  /* 0x0000000007078211 */ /* 0x001fe200078ec0ff */
[----:B------:R-:W-:-:S04]  /*0320*/  IMAD.MOV.U32 R0, RZ, RZ, RZ ;  /* 0x000000ffff007224 */ /* 0x000fc800078e00ff */
[----:B------:R-:W-:-:S05]  /*0330*/  @!P0 IMAD R2, R10, 0x4, R7 ;  /* 0x000000040a028824 */ /* 0x000fca00078e0207 */
[----:B------:R0:W1:Y:S01]  /*0340*/  @!P0 LDS R0, [R2] ;  /* 0x0000000002008984 */ /* 0x0000620000000800 */
[----:B------:R-:W-:Y:S05]  /*0350*/  BRA.DIV UR5, `(.L_x_31) ;  /* 0x0000001a05647947 */ /* 0x000fea000b800000 */
[----:B-1----:R-:W1:Y:S02]  /*0360*/  SHFL.DOWN PT, R7, R0, 0x10, 0x1f ;  /* 0x0a001f0000077f89 */ /* 0x002e6400000e0000 */
[----:B-1----:R-:W-:-:S05]  /*0370*/  FADD R7, R7, R0 ;  /* 0x0000000007077221 */ /* 0x002fca0000000000 */
[----:B0-----:R-:W0:Y:S02]  /*0380*/  SHFL.DOWN PT, R2, R7, 0x8, 0x1f ;  /* 0x09001f0007027f89 */ /* 0x001e2400000e0000 */
[----:B0-----:R-:W-:-:S05]  /*0390*/  FADD R2, R7, R2 ;  /* 0x0000000207027221 */ /* 0x001fca0000000000 */
[----:B------:R-:W0:Y:S02]  /*03a0*/  SHFL.DOWN PT, R9, R2, 0x4, 0x1f ;  /* 0x08801f0002097f89 */ /* 0x000e2400000e0000 */
[----:B0-----:R-:W-:-:S05]  /*03b0*/  FADD R9, R2, R9 ;  /* 0x0000000902097221 */ /* 0x001fca0000000000 */
[----:B------:R-:W0:Y:S02]  /*03c0*/  SHFL.DOWN PT, R8, R9, 0x2, 0x1f ;  /* 0x08401f0009087f89 */ /* 0x000e2400000e0000 */
[----:B0-----:R-:W-:-:S05]  /*03d0*/  FADD R8, R9, R8 ;  /* 0x0000000809087221 */ /* 0x001fca0000000000 */
[----:B------:R0:W1:Y:S02]  /*03e0*/  SHFL.DOWN PT, R11, R8, 0x1, 0x1f ;  /* 0x08201f00080b7f89 */ /* 0x00006400000e0000 */
.L_x_58:
[----:B------:R-:W-:Y:S01]  /*03f0*/  ISETP.NE.AND P0, PT, R6, RZ, PT ;  /* 0x000000ff0600720c */ /* 0x000fe20003f05270 */
[----:B-1----:R-:W-:-:S12]  /*0400*/  FADD R11, R8, R11 ;  /* 0x0000000b080b7221 */ /* 0x002fd80000000000 */
[----:B------:R-:W1:Y:S01]  /*0410*/  @!P0 S2R R7, SR_CgaCtaId ;  /* 0x0000000000078919 */ /* 0x000e620000008800 */
[----:B------:R-:W-:-:S04]  /*0420*/  @!P0 MOV R0, 0x400 ;  /* 0x0000040000008802 */ /* 0x000fc80000000f00 */
[----:B-1----:R-:W-:-:S05]  /*0430*/  @!P0 LEA R0, R7, R0, 0x18 ;  /* 0x0000000007008211 */ /* 0x002fca00078ec0ff */
[----:B------:R1:W-:Y:S02]  /*0440*/  @!P0 STS [R0], R11 ;  /* 0x0000000b00008388 */ /* 0x0003e40000000800 */
.L_x_30:
[----:B------:R-:W-:Y:S05]  /*0450*/  WARPSYNC.ALL ;  /* 0x0000000000007948 */ /* 0x000fea0003800000 */
[-C--:B------:R-:W-:Y:S01]  /*0460*/  ISETP.GE.U32.AND P2, PT, R6, R3.reuse, PT ;  /* 0x000000030600720c */ /* 0x080fe20003f46070 */
[----:B------:R-:W2:Y:S08]  /*0470*/  S2UR UR6, SR_CgaCtaId ;  /* 0x00000000000679c3 */ /* 0x000eb00000008800 */
[----:B------:R-:W-:Y:S01]  /*0480*/  BAR.SYNC.DEFER_BLOCKING 0x0 ;  /* 0x0000000000007b1d */ /* 0x000fe20000010000 */
[----:B------:R-:W-:-:S05]  /*0490*/  I2FP.F32.U32 R3, R3 ;  /* 0x0000000300037245 */ /* 0x000fca0000201000 */
        /* <DEDUP_REMOVED lines=8> */
[----:B0-----:R-:W-:-:S04]  /*0520*/  FFMA R8, -R3, R2, R0 ;  /* 0x0000000203087223 */ /* 0x001fc80000000100 */
[----:B------:R-:W-:Y:S01]  /*0530*/  FFMA R2, R7, R8, R2 ;  /* 0x0000000807027223 */ /* 0x000fe20000000002 */
[----:B-1----:R-:W-:Y:S06]  /*0540*/  @!P0 BRA `(.L_x_32) ;  /* 0x00000000000c8947 */ /* 0x002fec0003800000 */
[----:B------:R-:W-:-:S07]  /*0550*/  MOV R2, 0x570 ;  /* 0x0000057000027802 */ /* 0x000fce0000000f00 */
[----:B------:R-:W-:Y:S05]  /*0560*/  CALL.REL.NOINC `($__internal_1_$__cuda_sm3x_div_rn_noftz_f32_slowpath) ;  /* 0x00000018006c7944 */ /* 0x000fea0003c00000 */
[----:B------:R-:W-:-:S07]  /*0570*/  MOV R2, R0 ;  /* 0x0000000000027202 */ /* 0x000fce0000000f00 */
.L_x_32:
[----:B------:R-:W0:Y:S01]  /*0580*/  LDCU UR6, c[0x0][0x3b0] ;  /* 0x00007600ff0677ac */ /* 0x000e220008000800 */
[----:B------:R-:W-:Y:S01]  /*0590*/  BSSY.RECONVERGENT B0, `(.L_x_33) ;  /* 0x000001a000007945 */ /* 0x000fe20003800200 */
[----:B------:R-:W1:Y:S01]  /*05a0*/  LDCU UR10, c[0x0][0x3ac] ;  /* 0x00007580ff0a77ac */ /* 0x000e620008000800 */
[----:B0-----:R-:W-:Y:S02]  /*05b0*/  ISETP.GE.U32.AND P1, PT, R6, UR6, PT ;  /* 0x0000000606007c0c */ /* 0x001fe4000bf26070 */
[----:B-1----:R-:W-:Y:S11]  /*05c0*/  @P2 BRA `(.L_x_34) ;  /* 0x0000000000582947 */ /* 0x002ff60003800000 */
[----:B------:R-:W0:Y:S01]  /*05d0*/  LDCU UR5, c[0x0][0x3b4] ;  /* 0x00007680ff0577ac */ /* 0x000e220008000800 */
[----:B------:R-:W1:Y:S01]  /*05e0*/  S2R R9, SR_CgaCtaId ;  /* 0x0000000000097919 */ /* 0x000e620000008800 */
[----:B------:R-:W-:Y:S01]  /*05f0*/  MOV R8, 0x400 ;  /* 0x0000040000087802 */ /* 0x000fe20000000f00 */
[----:B------:R-:W-:Y:S02]  /*0600*/  IMAD.MOV.U32 R13, RZ, RZ, R6 ;  /* 0x000000ffff0d7224 */ /* 0x000fe400078e0006 */
[----:B0-----:R-:W-:Y:S02]  /*0610*/  FADD R0, R2, UR5 ;  /* 0x0000000502007e21 */ /* 0x001fe40008000000 */
[----:B------:R-:W0:Y:S03]  /*0620*/  LDC.64 R2, c[0x0][0x388] ;  /* 0x0000e200ff027b82 */ /* 0x000e260000000a00 */
[----:B------:R-:W-:-:S02]  /*0630*/  FSETP.GEU.AND P0, PT, |R0|, 1.175494350822287508e-38, PT ;  /* 0x008000000000780b */ /* 0x000fc40003f0e200 */
[----:B-1----:R-:W-:-:S11]  /*0640*/  LEA R12, R9, R8, 0x18 ;  /* 0x00000008090c7211 */ /* 0x002fd600078ec0ff */
[----:B------:R-:W-:-:S04]  /*0650*/  @!P0 FMUL R0, R0, 16777216 ;  /* 0x4b80000000008820 */ /* 0x000fc80000400000 */
[----:B------:R-:W1:Y:S02]  /*0660*/  MUFU.RSQ R7, R0 ;  /* 0x0000000000077308 */ /* 0x000e640000001400 */
[----:B-1----:R-:W-:-:S07]  /*0670*/  @!P0 FMUL R7, R7, 4096 ;  /* 0x4580000007078820 */ /* 0x002fce0000400000 */
.L_x_35:
[----:B------:R-:W-:-:S04]  /*0680*/  IMAD.WIDE.U32 R8, R13, 0x4, R4 ;  /* 0x000000040d087825 */ /* 0x000fc800078e0004 */
[C---:B0-----:R-:W-:Y:S02]  /*0690*/  IMAD.WIDE.U32 R10, R13.reuse, 0x4, R2 ;  /* 0x000000040d0a7825 */ /* 0x041fe400078e0002 */
[----:B------:R-:W2:Y:S04]  /*06a0*/  LDG.E.CONSTANT R8, desc[UR8][R8.64] ;  /* 0x0000000808087981 */ /* 0x000ea8000c1e9900 */
[----:B------:R-:W3:Y:S01]  /*06b0*/  LDG.E.CONSTANT R11, desc[UR8][R10.64] ;  /* 0x000000080a0b7981 */ /* 0x000ee2000c1e9900 */
[C---:B-1----:R-:W-:Y:S01]  /*06c0*/  IMAD R15, R13.reuse, 0x4, R12 ;  /* 0x000000040d0f7824 */ /* 0x042fe200078e020c */
[----:B------:R-:W-:-:S04]  /*06d0*/  IADD3 R13, PT, PT, R13, UR7, RZ ;  /* 0x000000070d0d7c10 */ /* 0x000fc8000fffe0ff */
[----:B------:R-:W-:Y:S01]  /*06e0*/  ISETP.GE.U32.AND P0, PT, R13, UR10, PT ;  /* 0x0000000a0d007c0c */ /* 0x000fe2000bf06070 */
[----:B--2---:R-:W-:-:S04]  /*06f0*/  FMUL R0, R7, R8 ;  /* 0x0000000807007220 */ /* 0x004fc80000400000 */
[----:B---3--:R-:W-:-:S05]  /*0700*/  FMUL R0, R0, R11 ;  /* 0x0000000b00007220 */ /* 0x008fca0000400000 */
[----:B------:R1:W-:Y:S03]  /*0710*/  STS [R15], R0 ;  /* 0x000000000f007388 */ /* 0x0003e60000000800 */
[----:B------:R-:W-:Y:S05]  /*0720*/  @!P0 BRA `(.L_x_35) ;  /* 0xfffffffc00d48947 */ /* 0x000fea000383ffff */
.L_x_34:
[----:B------:R-:W-:Y:S05]  /*0730*/  BSYNC.RECONVERGENT B0 ;  /* 0x0000000000007941 */ /* 0x000fea0003800200 */
.L_x_33:
[----:B------:R-:W-:Y:S06]  /*0740*/  BAR.SYNC.DEFER_BLOCKING 0x0 ;  /* 0x0000000000007b1d */ /* 0x000fec0000010000 */
[----:B------:R-:W-:Y:S05]  /*0750*/  @P1 EXIT ;  /* 0x000000000000194d */ /* 0x000fea0003800000 */
[----:B------:R-:W0:Y:S01]  /*0760*/  LDC R4, c[0x0][0x3ac] ;  /* 0x0000eb00ff047b82 */ /* 0x000e220000000800 */
[----:B------:R-:W-:Y:S01]  /*0770*/  UIMAD UR4, UR4, UR6, URZ ;  /* 0x00000006040472a4 */ /* 0x000fe2000f8e02ff */
[----:B0-----:R-:W-:-:S13]  /*0780*/  ISETP.NE.AND P0, PT, R4, RZ, PT ;  /* 0x000000ff0400720c */ /* 0x001fda0003f05270 */
[----:B------:R-:W-:Y:S05]  /*0790*/  @P0 BRA `(.L_x_36) ;  /* 0x0000000000700947 */ /* 0x000fea0003800000 */
[----:B------:R-:W0:Y:S01]  /*07a0*/  LDCU.64 UR10, c[0x0][0x398] ;  /* 0x00007300ff0a77ac */ /* 0x000e220008000a00 */
[----:B------:R-:W2:Y:S01]  /*07b0*/  LDC.64 R8, c[0x0][0x398] ;  /* 0x0000e600ff087b82 */ /* 0x000ea20000000a00 */
[----:B0-----:R-:W-:-:S04]  /*07c0*/  UISETP.NE.U32.AND UP0, UPT, UR10, URZ, UPT ;  /* 0x000000ff0a00728c */ /* 0x001fc8000bf05070 */
[----:B------:R-:W-:Y:S01]  /*07d0*/  UISETP.NE.AND.EX UP0, UPT, UR11, URZ, UPT, UP0 ;  /* 0x000000ff0b00728c */ /* 0x000fe2000bf05300 */
[----:B------:R-:W0:Y:S08]  /*07e0*/  LDCU.64 UR10, c[0x0][0x3a0] ;  /* 0x00007400ff0a77ac */ /* 0x000e300008000a00 */
[----:B------:R-:W-:Y:S05]  /*07f0*/  BRA.U !UP0, `(.L_x_37) ;  /* 0x0000000108307547 */ /* 0x000fea000b800000 */
.L_x_38:
[----:B--2---:R-:W-:-:S06]  /*0800*/  IMAD.WIDE.U32 R2, R6, 0x4, R8 ;  /* 0x0000000406027825 */ /* 0x004fcc00078e0008 */
[----:B------:R-:W2:Y:S01]  /*0810*/  LDG.E.CONSTANT R2, desc[UR8][R2.64] ;  /* 0x0000000802027981 */ /* 0x000ea2000c1e9900 */
[C---:B-1----:R-:W-:Y:S01]  /*0820*/  IADD3 R0, P0, PT, R6.reuse, UR4, RZ ;  /* 0x0000000406007c10 */ /* 0x042fe2000ff1e0ff */
[----:B------:R-:W-:-:S04]  /*0830*/  VIADD R6, R6, UR7 ;  /* 0x0000000706067c36 */ /* 0x000fc80008000000 */
[----:B---3--:R-:W-:Y:S01]  /*0840*/  IMAD.X R5, RZ, RZ, RZ, P0 ;  /* 0x000000ffff057224 */ /* 0x008fe200000e06ff */
[----:B0-----:R-:W-:-:S04]  /*0850*/  LEA R4, P0, R0, UR10, 0x2 ;  /* 0x0000000a00047c11 */ /* 0x001fc8000f8010ff */
[----:B------:R-:W-:Y:S02]  /*0860*/  LEA.HI.X R5, R0, UR11, R5, 0x2, P0 ;  /* 0x0000000b00057c11 */ /* 0x000fe400080f1405 */
[----:B------:R-:W-:Y:S01]  /*0870*/  ISETP.GE.U32.AND P0, PT, R6, UR6, PT ;  /* 0x0000000606007c0c */ /* 0x000fe2000bf06070 */
[----:B--2---:R-:W-:-:S05]  /*0880*/  FADD R7, RZ, R2 ;  /* 0x00000002ff077221 */ /* 0x004fca0000000000 */
[----:B------:R3:W-:Y:S07]  /*0890*/  STG.E desc[UR8][R4.64], R7 ;  /* 0x0000000704007986 */ /* 0x0007ee000c101908 */
[----:B------:R-:W-:Y:S05]  /*08a0*/  @!P0 BRA `(.L_x_38) ;  /* 0xfffffffc00d48947 */ /* 0x000fea000383ffff */
[----:B------:R-:W-:Y:S05]  /*08b0*/  EXIT ;  /* 0x000000000000794d */ /* 0x000fea0003800000 */
.L_x_37:
[----:B0-----:R-:W0:Y:S02]  /*08c0*/  LDCU.64 UR10, c[0x0][0x3a0] ;  /* 0x00007400ff0a77ac */ /* 0x001e240008000a00 */
.L_x_39:
[C---:B-1----:R-:W-:Y:S01]  /*08d0*/  IADD3 R0, P0, PT, R6.reuse, UR4, RZ ;  /* 0x0000000406007c10 */ /* 0x042fe2000ff1e0ff */
[----:B------:R-:W-:-:S03]  /*08e0*/  VIADD R6, R6, UR7 ;  /* 0x0000000706067c36 */ /* 0x000fc60008000000 */
[----:B------:R-:W-:Y:S02]  /*08f0*/  IADD3.X R3, PT, PT, RZ, RZ, RZ, P0, !PT ;  /* 0x000000ffff037210 */ /* 0x000fe400007fe4ff */
[----:B0-----:R-:W-:-:S04]  /*0900*/  LEA R2, P0, R0, UR10, 0x2 ;  /* 0x0000000a00027c11 */ /* 0x001fc8000f8010ff */
[----:B------:R-:W-:Y:S02]  /*0910*/  LEA.HI.X R3, R0, UR11, R3, 0x2, P0 ;  /* 0x0000000b00037c11 */ /* 0x000fe400080f1403 */
[----:B------:R-:W-:-:S03]  /*0920*/  ISETP.GE.U32.AND P0, PT, R6, UR6, PT ;  /* 0x0000000606007c0c */ /* 0x000fc6000bf06070 */
[----:B------:R3:W-:Y:S10]  /*0930*/  STG.E desc[UR8][R2.64], RZ ;  /* 0x000000ff02007986 */ /* 0x0007f4000c101908 */
[----:B---3--:R-:W-:Y:S05]  /*0940*/  @!P0 BRA `(.L_x_39) ;  /* 0xfffffffc00e08947 */ /* 0x008fea000383ffff */
[----:B------:R-:W-:Y:S05]  /*0950*/  EXIT ;  /* 0x000000000000794d */ /* 0x000fea0003800000 */
.L_x_36:
[----:B------:R-:W0:Y:S02]  /*0960*/  LDCU.64 UR10, c[0x0][0x398] ;  /* 0x00007300ff0a77ac */ /* 0x000e240008000a00 */
[----:B0-----:R-:W-:-:S04]  /*0970*/  UISETP.NE.U32.AND UP0, UPT, UR10, URZ, UPT ;  /* 0x000000ff0a00728c */ /* 0x001fc8000bf05070 */
[----:B------:R-:W-:-:S09]  /*0980*/  UISETP.NE.AND.EX UP0, UPT, UR11, URZ, UPT, UP0 ;  /* 0x000000ff0b00728c */ /* 0x000fd2000bf05300 */
[----:B------:R-:W-:Y:S05]  /*0990*/  BRA.U UP0, `(.L_x_40) ;  /* 0x00000009006c7547 */ /* 0x000fea000b800000 */
[C---:B-1----:R-:W-:Y:S02]  /*09a0*/  LOP3.LUT R0, R4.reuse, 0xf, RZ, 0xc0, !PT ;  /* 0x0000000f04007812 */ /* 0x042fe400078ec0ff */
[----:B------:R-:W-:-:S03]  /*09b0*/  LOP3.LUT R2, R4, 0x7, RZ, 0xc0, !PT ;  /* 0x0000000704027812 */ /* 0x000fc600078ec0ff */
[----:B------:R-:W-:Y:S01]  /*09c0*/  VIADD R3, R0, 0xffffffff ;  /* 0xffffffff00037836 */ /* 0x000fe20000000000 */
[----:B------:R-:W-:-:S04]  /*09d0*/  IADD3 R5, PT, PT, R2, -0x1, RZ ;  /* 0xffffffff02057810 */ /* 0x000fc80007ffe0ff */
[----:B------:R-:W-:Y:S02]  /*09e0*/  ISETP.GE.U32.AND P0, PT, R3, 0x7, PT ;  /* 0x000000070300780c */ /* 0x000fe40003f06070 */
[C---:B------:R-:W-:Y:S02]  /*09f0*/  LOP3.LUT R3, R4.reuse, 0xfffffff0, RZ, 0xc0, !PT ;  /* 0xfffffff004037812 */ /* 0x040fe400078ec0ff */
[----:B------:R-:W-:Y:S02]  /*0a00*/  ISETP.GE.U32.AND P1, PT, R5, 0x3, PT ;  /* 0x000000030500780c */ /* 0x000fe40003f26070 */
[----:B------:R-:W-:Y:S01]  /*0a10*/  LOP3.LUT R4, R4, 0x3, RZ, 0xc0, !PT ;  /* 0x0000000304047812 */ /* 0x000fe200078ec0ff */
[----:B------:R-:W-:-:S10]  /*0a20*/  IMAD.MOV R5, RZ, RZ, -R3 ;  /* 0x000000ffff057224 */ /* 0x000fd400078e0a03 */
.L_x_46:
[----:B0-----:R-:W0:Y:S01]  /*0a30*/  LDCU UR5, c[0x0][0x3ac] ;  /* 0x00007580ff0577ac */ /* 0x001e220008000800 */
[----:B------:R-:W-:Y:S02]  /*0a40*/  HFMA2 R20, -RZ, RZ, 0, 0 ;  /* 0x00000000ff147431 */ /* 0x000fe400000001ff */
[----:B------:R-:W-:Y:S01]  /*0a50*/  IMAD.MOV.U32 R16, RZ, RZ, RZ ;  /* 0x000000ffff107224 */ /* 0x000fe200078e00ff */
[----:B0-----:R-:W-:Y:S02]  /*0a60*/  UISETP.GE.U32.AND UP0, UPT, UR5, 0x10, UPT ;  /* 0x000000100500788c */ /* 0x001fe4000bf06070 */
[----:B------:R-:W-:-:S07]  /*0a70*/  IMAD R7, R6, UR5, RZ ;  /* 0x0000000506077c24 */ /* 0x000fce000f8e02ff */
[----:B------:R-:W-:Y:S05]  /*0a80*/  BRA.U !UP0, `(.L_x_41) ;  /* 0x0000000108dc7547 */ /* 0x000fea000b800000 */
[----:B------:R-:W0:Y:S01]  /*0a90*/  S2UR UR6, SR_CgaCtaId ;  /* 0x00000000000679c3 */ /* 0x000e220000008800 */
[----:B------:R-:W1:Y:S01]  /*0aa0*/  LDCU.64 UR10, c[0x0][0x390] ;  /* 0x00007200ff0a77ac */ /* 0x000e620008000a00 */
[----:B------:R-:W-:Y:S02]  /*0ab0*/  IMAD.MOV.U32 R16, RZ, RZ, RZ ;  /* 0x000000ffff107224 */ /* 0x000fe400078e00ff */
[----:B------:R-:W-:Y:S01]  /*0ac0*/  IMAD.MOV.U32 R18, RZ, RZ, R5 ;  /* 0x000000ffff127224 */ /* 0x000fe200078e0005 */
[----:B------:R-:W-:Y:S01]  /*0ad0*/  UMOV UR5, 0x400 ;  /* 0x0000040000057882 */ /* 0x000fe20000000000 */
[----:B-1----:R-:W-:-:S04]  /*0ae0*/  LEA R30, P2, R7, UR10, 0x2 ;  /* 0x0000000a071e7c11 */ /* 0x002fc8000f8410ff */
[----:B------:R-:W-:Y:S01]  /*0af0*/  IADD3 R30, P3, PT, R30, 0x20, RZ ;  /* 0x000000201e1e7810 */ /* 0x000fe20007f7e0ff */
[----:B0-----:R-:W-:Y:S01]  /*0b00*/  ULEA UR5, UR6, UR5, 0x18 ;  /* 0x0000000506057291 */ /* 0x001fe2000f8ec0ff */
[----:B------:R-:W-:-:S03]  /*0b10*/  LEA.HI.X R31, R7, UR11, RZ, 0x2, P2 ;  /* 0x0000000b071f7c11 */ /* 0x000fc600090f14ff */
[----:B------:R-:W-:Y:S01]  /*0b20*/  UIADD3 UR5, UPT, UPT, UR5, 0x20, URZ ;  /* 0x0000002005057890 */ /* 0x000fe2000fffe0ff */
[----:B------:R-:W-:-:S05]  /*0b30*/  IADD3.X R31, PT, PT, RZ, R31, RZ, P3, !PT ;  /* 0x0000001fff1f7210 */ /* 0x000fca0001ffe4ff */
[----:B------:R-:W-:-:S07]  /*0b40*/  IMAD.U32 R17, RZ, RZ, UR5 ;  /* 0x00000005ff117e24 */ /* 0x000fce000f8e00ff */
.L_x_42:
[----:B------:R-:W2:Y:S04]  /*0b50*/  LDG.E.CONSTANT R9, desc[UR8][R30.64+-0x20] ;  /* 0xffffe0081e097981 */ /* 0x000ea8000c1e9900 */
[----:B------:R-:W3:Y:S04]  /*0b60*/  LDG.E.CONSTANT R8, desc[UR8][R30.64+-0x1c] ;  /* 0xffffe4081e087981 */ /* 0x000ee8000c1e9900 */
[----:B------:R-:W4:Y:S04]  /*0b70*/  LDG.E.CONSTANT R23, desc[UR8][R30.64+-0x18] ;  /* 0xffffe8081e177981 */ /* 0x000f28000c1e9900 */
[----:B------:R-:W5:Y:S04]  /*0b80*/  LDG.E.CONSTANT R22, desc[UR8][R30.64+-0x14] ;  /* 0xffffec081e167981 */ /* 0x000f68000c1e9900 */
[----:B------:R-:W5:Y:S04]  /*0b90*/  LDG.E.CONSTANT R25, desc[UR8][R30.64+-0x10] ;  /* 0xfffff0081e197981 */ /* 0x000f68000c1e9900 */
[----:B------:R-:W2:Y:S04]  /*0ba0*/  LDS.128 R12, [R17+-0x20] ;  /* 0xffffe000110c7984 */ /* 0x000ea80000000c00 */
[----:B------:R-:W5:Y:S04]  /*0bb0*/  LDG.E.CONSTANT R27, desc[UR8][R30.64+-0xc] ;  /* 0xfffff4081e1b7981 */ /* 0x000f68000c1e9900 */
[----:B------:R-:W5:Y:S04]  /*0bc0*/  LDG.E.CONSTANT R28, desc[UR8][R30.64+-0x8] ;  /* 0xfffff8081e1c7981 */ /* 0x000f68000c1e9900 */
[----:B------:R-:W5:Y:S04]  /*0bd0*/  LDG.E.CONSTANT R19, desc[UR8][R30.64+-0x4] ;  /* 0xfffffc081e137981 */ /* 0x000f68000c1e9900 */
[----:B------:R-:W5:Y:S04]  /*0be0*/  LDG.E.CONSTANT R21, desc[UR8][R30.64] ;  /* 0x000000081e157981 */ /* 0x000f68000c1e9900 */
[----:B------:R-:W5:Y:S04]  /*0bf0*/  LDG.E.CONSTANT R20, desc[UR8][R30.64+0x4] ;  /* 0x000004081e147981 */ /* 0x000f68000c1e9900 */
[----:B------:R-:W5:Y:S04]  /*0c00*/  LDG.E.CONSTANT R24, desc[UR8][R30.64+0xc] ;  /* 0x00000c081e187981 */ /* 0x000f68000c1e9900 */
[----:B------:R-:W5:Y:S01]  /*0c10*/  LDG.E.CONSTANT R26, desc[UR8][R30.64+0x1c] ;  /* 0x00001c081e1a7981 */ /* 0x000f62000c1e9900 */
[----:B--2---:R-:W-:-:S03]  /*0c20*/  FFMA R12, R12, R9, R16 ;  /* 0x000000090c0c7223 */ /* 0x004fc60000000010 */
[----:B------:R-:W2:Y:S01]  /*0c30*/  LDG.E.CONSTANT R16, desc[UR8][R30.64+0x8] ;  /* 0x000008081e107981 */ /* 0x000ea2000c1e9900 */
[----:B---3--:R-:W-:-:S03]  /*0c40*/  FFMA R13, R13, R8, R12 ;  /* 0x000000080d0d7223 */ /* 0x008fc6000000000c */
[----:B------:R-:W0:Y:S01]  /*0c50*/  LDS.128 R8, [R17+-0x10] ;  /* 0xfffff00011087984 */ /* 0x000e220000000c00 */
[----:B----4-:R-:W-:-:S03]  /*0c60*/  FFMA R14, R14, R23, R13 ;  /* 0x000000170e0e7223 */ /* 0x010fc6000000000d */
[----:B------:R-:W3:Y:S01]  /*0c70*/  LDG.E.CONSTANT R23, desc[UR8][R30.64+0x10] ;  /* 0x000010081e177981 */ /* 0x000ee2000c1e9900 */
[----:B-----5:R-:W-:-:S03]  /*0c80*/  FFMA R15, R15, R22, R14 ;  /* 0x000000160f0f7223 */ /* 0x020fc6000000000e */
[----:B------:R-:W4:Y:S01]  /*0c90*/  LDG.E.CONSTANT R22, desc[UR8][R30.64+0x14] ;  /* 0x000014081e167981 */ /* 0x000f22000c1e9900 */
[----:B0-----:R-:W-:-:S03]  /*0ca0*/  FFMA R8, R8, R25, R15 ;  /* 0x0000001908087223 */ /* 0x001fc6000000000f */
[----:B------:R0:W5:Y:S04]  /*0cb0*/  LDG.E.CONSTANT R25, desc[UR8][R30.64+0x18] ;  /* 0x000018081e197981 */ /* 0x000168000c1e9900 */
[----:B------:R-:W1:Y:S01]  /*0cc0*/  LDS.128 R12, [R17] ;  /* 0x00000000110c7984 */ /* 0x000e620000000c00 */
[----:B------:R-:W-:-:S04]  /*0cd0*/  FFMA R9, R9, R27, R8 ;  /* 0x0000001b09097223 */ /* 0x000fc80000000008 */
[----:B------:R-:W-:-:S04]  /*0ce0*/  FFMA R10, R10, R28, R9 ;  /* 0x0000001c0a0a7223 */ /* 0x000fc80000000009 */
[----:B------:R-:W-:-:S04]  /*0cf0*/  FFMA R11, R11, R19, R10 ;  /* 0x000000130b0b7223 */ /* 0x000fc8000000000a */
[----:B-1----:R-:W-:Y:S02]  /*0d00*/  FFMA R12, R12, R21, R11 ;  /* 0x000000150c0c7223 */ /* 0x002fe4000000000b */
[----:B------:R1:W3:Y:S02]  /*0d10*/  LDS.128 R8, [R17+0x10] ;  /* 0x0000100011087984 */ /* 0x0002e40000000c00 */
[----:B------:R-:W-:Y:S01]  /*0d20*/  FFMA R13, R13, R20, R12 ;  /* 0x000000140d0d7223 */ /* 0x000fe2000000000c */
[----:B------:R-:W-:-:S05]  /*0d30*/  VIADD R18, R18, 0x10 ;  /* 0x0000001012127836 */ /* 0x000fca0000000000 */
[----:B------:R-:W-:Y:S02]  /*0d40*/  ISETP.NE.AND P2, PT, R18, RZ, PT ;  /* 0x000000ff1200720c */ /* 0x000fe40003f45270 */
[----:B0-----:R-:W-:Y:S01]  /*0d50*/  IADD3 R30, P3, PT, R30, 0x40, RZ ;  /* 0x000000401e1e7810 */ /* 0x001fe20007f7e0ff */
[----:B-1----:R-:W-:-:S03]  /*0d60*/  VIADD R17, R17, 0x40 ;  /* 0x0000004011117836 */ /* 0x002fc60000000000 */
[----:B------:R-:W-:Y:S01]  /*0d70*/  IADD3.X R31, PT, PT, RZ, R31, RZ, P3, !PT ;  /* 0x0000001fff1f7210 */ /* 0x000fe20001ffe4ff */
[----:B--2---:R-:W-:-:S04]  /*0d80*/  FFMA R14, R14, R16, R13 ;  /* 0x000000100e0e7223 */ /* 0x004fc8000000000d */
[----:B------:R-:W-:-:S04]  /*0d90*/  FFMA R15, R15, R24, R14 ;  /* 0x000000180f0f7223 */ /* 0x000fc8000000000e */
[----:B---3--:R-:W-:-:S04]  /*0da0*/  FFMA R8, R8, R23, R15 ;  /* 0x0000001708087223 */ /* 0x008fc8000000000f */
[----:B----4-:R-:W-:-:S04]  /*0db0*/  FFMA R9, R9, R22, R8 ;  /* 0x0000001609097223 */ /* 0x010fc80000000008 */
[----:B-----5:R-:W-:-:S04]  /*0dc0*/  FFMA R10, R10, R25, R9 ;  /* 0x000000190a0a7223 */ /* 0x020fc80000000009 */
[----:B------:R-:W-:Y:S01]  /*0dd0*/  FFMA R16, R11, R26, R10 ;  /* 0x0000001a0b107223 */ /* 0x000fe2000000000a */
[----:B------:R-:W-:Y:S06]  /*0de0*/  @P2 BRA `(.L_x_42) ;  /* 0xfffffffc00582947 */ /* 0x000fec000383ffff */
[----:B------:R-:W-:-:S07]  /*0df0*/  IMAD.MOV.U32 R20, RZ, RZ, R3 ;  /* 0x000000ffff147224 */ /* 0x000fce00078e0003 */
.L_x_41:
[----:B------:R-:W-:-:S13]  /*0e00*/  ISETP.NE.AND P2, PT, R0, RZ, PT ;  /* 0x000000ff0000720c */ /* 0x000fda0003f45270 */
[----:B------:R-:W-:Y:S05]  /*0e10*/  @!P2 BRA `(.L_x_43) ;  /* 0x000000040020a947 */ /* 0x000fea0003800000 */
[----:B------:R-:W-:Y:S01]  /*0e20*/  ISETP.NE.AND P2, PT, R2, RZ, PT ;  /* 0x000000ff0200720c */ /* 0x000fe20003f45270 */
[----:B------:R-:W-:-:S12]  /*0e30*/  @!P0 BRA `(.L_x_44) ;  /* 0x0000000000708947 */ /* 0x000fd80003800000 */
[----:B------:R-:W0:Y:S01]  /*0e40*/  LDCU.64 UR10, c[0x0][0x390] ;  /* 0x00007200ff0a77ac */ /* 0x000e220008000a00 */
[----:B------:R-:W-:-:S04]  /*0e50*/  IADD3 R8, P3, PT, R7, R20, RZ ;  /* 0x0000001407087210 */ /* 0x000fc80007f7e0ff */
[----:B------:R-:W-:Y:S02]  /*0e60*/  IADD3.X R9, PT, PT, RZ, RZ, RZ, P3, !PT ;  /* 0x000000ffff097210 */ /* 0x000fe40001ffe4ff */
[----:B0-----:R-:W-:-:S04]  /*0e70*/  LEA R18, P3, R8, UR10, 0x2 ;  /* 0x0000000a08127c11 */ /* 0x001fc8000f8610ff */
[----:B------:R-:W-:-:S05]  /*0e80*/  LEA.HI.X R19, R8, UR11, R9, 0x2, P3 ;  /* 0x0000000b08137c11 */ /* 0x000fca00098f1409 */
[----:B------:R-:W2:Y:S04]  /*0e90*/  LDG.E.CONSTANT R27, desc[UR8][R18.64] ;  /* 0x00000008121b7981 */ /* 0x000ea8000c1e9900 */
[----:B------:R-:W3:Y:S04]  /*0ea0*/  LDG.E.CONSTANT R29, desc[UR8][R18.64+0x4] ;  /* 0x00000408121d7981 */ /* 0x000ee8000c1e9900 */
[----:B------:R-:W4:Y:S04]  /*0eb0*/  LDG.E.CONSTANT R23, desc[UR8][R18.64+0x8] ;  /* 0x0000080812177981 */ /* 0x000f28000c1e9900 */
[----:B------:R-:W5:Y:S04]  /*0ec0*/  LDG.E.CONSTANT R24, desc[UR8][R18.64+0xc] ;  /* 0x00000c0812187981 */ /* 0x000f68000c1e9900 */
[----:B------:R-:W5:Y:S04]  /*0ed0*/  LDG.E.CONSTANT R21, desc[UR8][R18.64+0x10] ;  /* 0x0000100812157981 */ /* 0x000f68000c1e9900 */
[----:B------:R-:W5:Y:S04]  /*0ee0*/  LDG.E.CONSTANT R22, desc[UR8][R18.64+0x14] ;  /* 0x0000140812167981 */ /* 0x000f68000c1e9900 */
[----:B------:R-:W5:Y:S04]  /*0ef0*/  LDG.E.CONSTANT R17, desc[UR8][R18.64+0x18] ;  /* 0x0000180812117981 */ /* 0x000f68000c1e9900 */
[----:B------:R-:W5:Y:S01]  /*0f00*/  LDG.E.CONSTANT R26, desc[UR8][R18.64+0x1c] ;  /* 0x00001c08121a7981 */ /* 0x000f62000c1e9900 */
[----:B------:R-:W0:Y:S01]  /*0f10*/  S2UR UR6, SR_CgaCtaId ;  /* 0x00000000000679c3 */ /* 0x000e220000008800 */
[----:B------:R-:W-:-:S02]  /*0f20*/  UMOV UR5, 0x400 ;  /* 0x0000040000057882 */ /* 0x000fc40000000000 */
[----:B0-----:R-:W-:-:S06]  /*0f30*/  ULEA UR5, UR6, UR5, 0x18 ;  /* 0x0000000506057291 */ /* 0x001fcc000f8ec0ff */
[C---:B------:R-:W-:Y:S01]  /*0f40*/  LEA R25, R20.reuse, UR5, 0x2 ;  /* 0x0000000514197c11 */ /* 0x040fe2000f8e10ff */
[----:B------:R-:W-:-:S04]  /*0f50*/  VIADD R20, R20, 0x8 ;  /* 0x0000000814147836 */ /* 0x000fc80000000000 */
[----:B------:R-:W2:Y:S04]  /*0f60*/  LDS.128 R8, [R25] ;  /* 0x0000000019087984 */ /* 0x000ea80000000c00 */
[----:B------:R-:W0:Y:S01]  /*0f70*/  LDS.128 R12, [R25+0x10] ;  /* 0x00001000190c7984 */ /* 0x000e220000000c00 */
[----:B--2---:R-:W-:-:S04]  /*0f80*/  FFMA R8, R8, R27, R16 ;  /* 0x0000001b08087223 */ /* 0x004fc80000000010 */
[----:B---3--:R-:W-:-:S04]  /*0f90*/  FFMA R8, R29, R9, R8 ;  /* 0x000000091d087223 */ /* 0x008fc80000000008 */
[----:B----4-:R-:W-:-:S04]  /*0fa0*/  FFMA R23, R23, R10, R8 ;  /* 0x0000000a17177223 */ /* 0x010fc80000000008 */
[----:B-----5:R-:W-:-:S04]  /*0fb0*/  FFMA R11, R24, R11, R23 ;  /* 0x0000000b180b7223 */ /* 0x020fc80000000017 */
[----:B0-----:R-:W-:-:S04]  /*0fc0*/  FFMA R11, R12, R21, R11 ;  /* 0x000000150c0b7223 */ /* 0x001fc8000000000b */
[----:B------:R-:W-:-:S04]  /*0fd0*/  FFMA R22, R22, R13, R11 ;  /* 0x0000000d16167223 */ /* 0x000fc8000000000b */
[----:B------:R-:W-:-:S04]  /*0fe0*/  FFMA R17, R17, R14, R22 ;  /* 0x0000000e11117223 */ /* 0x000fc80000000016 */
[----:B------:R-:W-:-:S07]  /*0ff0*/  FFMA R16, R26, R15, R17 ;  /* 0x0000000f1a107223 */ /* 0x000fce0000000011 */
.L_x_44:
[----:B------:R-:W-:Y:S05]  /*1000*/  @!P2 BRA `(.L_x_43) ;  /* 0x0000000000a4a947 */ /* 0x000fea0003800000 */
[----:B------:R-:W-:Y:S01]  /*1010*/  ISETP.NE.AND P2, PT, R4, RZ, PT ;  /* 0x000000ff0400720c */ /* 0x000fe20003f45270 */
[----:B------:R-:W-:-:S12]  /*1020*/  @!P1 BRA `(.L_x_45) ;  /* 0x00000000004c9947 */ /* 0x000fd80003800000 */
[----:B------:R-:W0:Y:S01]  /*1030*/  LDCU.64 UR10, c[0x0][0x390] ;  /* 0x00007200ff0a77ac */ /* 0x000e220008000a00 */
[----:B------:R-:W-:-:S05]  /*1040*/  IADD3 R8, P3, PT, R7, R20, RZ ;  /* 0x0000001407087210 */ /* 0x000fca0007f7e0ff */
[----:B------:R-:W-:Y:S01]  /*1050*/  IMAD.X R9, RZ, RZ, RZ, P3 ;  /* 0x000000ffff097224 */ /* 0x000fe200018e06ff */
[----:B0-----:R-:W-:-:S04]  /*1060*/  LEA R12, P3, R8, UR10, 0x2 ;  /* 0x0000000a080c7c11 */ /* 0x001fc8000f8610ff */
[----:B------:R-:W-:-:S05]  /*1070*/  LEA.HI.X R13, R8, UR11, R9, 0x2, P3 ;  /* 0x0000000b080d7c11 */ /* 0x000fca00098f1409 */
[----:B------:R-:W2:Y:S04]  /*1080*/  LDG.E.CONSTANT R15, desc[UR8][R12.64] ;  /* 0x000000080c0f7981 */ /* 0x000ea8000c1e9900 */
[----:B------:R-:W3:Y:S04]  /*1090*/  LDG.E.CONSTANT R17, desc[UR8][R12.64+0x4] ;  /* 0x000004080c117981 */ /* 0x000ee8000c1e9900 */
[----:B------:R-:W4:Y:S04]  /*10a0*/  LDG.E.CONSTANT R14, desc[UR8][R12.64+0x8] ;  /* 0x000008080c0e7981 */ /* 0x000f28000c1e9900 */
[----:B------:R-:W5:Y:S01]  /*10b0*/  LDG.E.CONSTANT R19, desc[UR8][R12.64+0xc] ;  /* 0x00000c080c137981 */ /* 0x000f62000c1e9900 */
[----:B------:R-:W0:Y:S01]  /*10c0*/  S2UR UR6, SR_CgaCtaId ;  /* 0x00000000000679c3 */ /* 0x000e220000008800 */
[----:B------:R-:W-:-:S02]  /*10d0*/  UMOV UR5, 0x400 ;  /* 0x0000040000057882 */ /* 0x000fc40000000000 */
[----:B0-----:R-:W-:-:S06]  /*10e0*/  ULEA UR5, UR6, UR5, 0x18 ;  /* 0x0000000506057291 */ /* 0x001fcc000f8ec0ff */
[C---:B------:R-:W-:Y:S02]  /*10f0*/  LEA R8, R20.reuse, UR5, 0x2 ;  /* 0x0000000514087c11 */ /* 0x040fe4000f8e10ff */
[----:B------:R-:W-:-:S04]  /*1100*/  IADD3 R20, PT, PT, R20, 0x4, RZ ;  /* 0x0000000414147810 */ /* 0x000fc80007ffe0ff */
[----:B------:R-:W2:Y:S02]  /*1110*/  LDS.128 R8, [R8] ;  /* 0x0000000008087984 */ /* 0x000ea40000000c00 */
[----:B--2---:R-:W-:-:S04]  /*1120*/  FFMA R16, R8, R15, R16 ;  /* 0x0000000f08107223 */ /* 0x004fc80000000010 */
[----:B---3--:R-:W-:-:S04]  /*1130*/  FFMA R9, R17, R9, R16 ;  /* 0x0000000911097223 */ /* 0x008fc80000000010 */
[----:B----4-:R-:W-:-:S04]  /*1140*/  FFMA R10, R14, R10, R9 ;  /* 0x0000000a0e0a7223 */ /* 0x010fc80000000009 */
[----:B-----5:R-:W-:-:S07]  /*1150*/  FFMA R16, R19, R11, R10 ;  /* 0x0000000b13107223 */ /* 0x020fce000000000a */
.L_x_45:
[----:B------:R-:W-:Y:S05]  /*1160*/  @!P2 BRA `(.L_x_43) ;  /* 0x00000000004ca947 */ /* 0x000fea0003800000 */
[----:B------:R-:W0:Y:S01]  /*1170*/  LDCU.64 UR10, c[0x0][0x390] ;  /* 0x00007200ff0a77ac */ /* 0x000e220008000a00 */
[----:B------:R-:W-:-:S05]  /*1180*/  IADD3 R7, P2, PT, R7, R20, RZ ;  /* 0x0000001407077210 */ /* 0x000fca0007f5e0ff */
[----:B------:R-:W-:Y:S01]  /*1190*/  IMAD.X R8, RZ, RZ, RZ, P2 ;  /* 0x000000ffff087224 */ /* 0x000fe200010e06ff */
[----:B0-----:R-:W-:-:S04]  /*11a0*/  LEA R12, P2, R7, UR10, 0x2 ;  /* 0x0000000a070c7c11 */ /* 0x001fc8000f8410ff */
[----:B------:R-:W-:-:S05]  /*11b0*/  LEA.HI.X R13, R7, UR11, R8, 0x2, P2 ;  /* 0x0000000b070d7c11 */ /* 0x000fca00090f1408 */
[----:B------:R-:W2:Y:S01]  /*11c0*/  LDG.E.CONSTANT R7, desc[UR8][R12.64] ;  /* 0x000000080c077981 */ /* 0x000ea2000c1e9900 */
[----:B------:R-:W0:Y:S01]  /*11d0*/  S2UR UR6, SR_CgaCtaId ;  /* 0x00000000000679c3 */ /* 0x000e220000008800 */
[----:B------:R-:W-:Y:S01]  /*11e0*/  UMOV UR5, 0x400 ;  /* 0x0000040000057882 */ /* 0x000fe20000000000 */
[----:B------:R-:W-:Y:S01]  /*11f0*/  ISETP.NE.AND P2, PT, R4, 0x1, PT ;  /* 0x000000010400780c */ /* 0x000fe20003f45270 */
[----:B0-----:R-:W-:-:S06]  /*1200*/  ULEA UR5, UR6, UR5, 0x18 ;  /* 0x0000000506057291 */ /* 0x001fcc000f8ec0ff */
[----:B------:R-:W-:-:S06]  /*1210*/  LEA R8, R20, UR5, 0x2 ;  /* 0x0000000514087c11 */ /* 0x000fcc000f8e10ff */
[----:B------:R-:W2:Y:S02]  /*1220*/  LDS.128 R8, [R8] ;  /* 0x0000000008087984 */ /* 0x000ea40000000c00 */
[----:B--2---:R-:W-:Y:S01]  /*1230*/  FFMA R16, R8, R7, R16 ;  /* 0x0000000708107223 */ /* 0x004fe20000000010 */
[----:B------:R-:W-:Y:S06]  /*1240*/  @!P2 BRA `(.L_x_43) ;  /* 0x000000000014a947 */ /* 0x000fec0003800000 */
[----:B------:R-:W-:Y:S01]  /*1250*/  ISETP.NE.AND P2, PT, R4, 0x2, PT ;  /* 0x000000020400780c */ /* 0x000fe20003f45270 */
[----:B------:R-:W2:-:S12]  /*1260*/  LDG.E.CONSTANT R7, desc[UR8][R12.64+0x4] ;  /* 0x000004080c077981 */ /* 0x000e98000c1e9900 */
[----:B------:R-:W3:Y:S01]  /*1270*/  @P2 LDG.E.CONSTANT R11, desc[UR8][R12.64+0x8] ;  /* 0x000008080c0b2981 */ /* 0x000ee2000c1e9900 */
[----:B--2---:R-:W-:-:S04]  /*1280*/  FFMA R16, R7, R9, R16 ;  /* 0x0000000907107223 */ /* 0x004fc80000000010 */
[----:B---3--:R-:W-:-:S07]  /*1290*/  @P2 FFMA R16, R11, R10, R16 ;  /* 0x0000000a0b102223 */ /* 0x008fce0000000010 */
.L_x_43:
[----:B------:R-:W0:Y:S01]  /*12a0*/  LDCU.64 UR10, c[0x0][0x3a0] ;  /* 0x00007400ff0a77ac */ /* 0x000e220008000a00 */
[C---:B------:R-:W-:Y:S02]  /*12b0*/  IADD3 R7, P2, PT, R6.reuse, UR4, RZ ;  /* 0x0000000406077c10 */ /* 0x040fe4000ff5e0ff */
[----:B------:R-:W-:Y:S01]  /*12c0*/  IADD3 R6, PT, PT, R6, UR7, RZ ;  /* 0x0000000706067c10 */ /* 0x000fe2000fffe0ff */
[----:B------:R-:W1:Y:S02]  /*12d0*/  LDCU UR5, c[0x0][0x3b0] ;  /* 0x00007600ff0577ac */ /* 0x000e640008000800 */
[----:B------:R-:W-:Y:S01]  /*12e0*/  IMAD.X R10, RZ, RZ, RZ, P2 ;  /* 0x000000ffff0a7224 */ /* 0x000fe200010e06ff */
[----:B0-----:R-:W-:-:S04]  /*12f0*/  LEA R8, P2, R7, UR10, 0x2 ;  /* 0x0000000a07087c11 */ /* 0x001fc8000f8410ff */
[----:B------:R-:W-:Y:S02]  /*1300*/  LEA.HI.X R9, R7, UR11, R10, 0x2, P2 ;  /* 0x0000000b07097c11 */ /* 0x000fe400090f140a */
[----:B-1----:R-:W-:-:S03]  /*1310*/  ISETP.GE.U32.AND P2, PT, R6, UR5, PT ;  /* 0x0000000506007c0c */ /* 0x002fc6000bf46070 */
[----:B------:R0:W-:Y:S10]  /*1320*/  STG.E desc[UR8][R8.64], R16 ;  /* 0x0000001008007986 */ /* 0x0001f4000c101908 */
[----:B------:R-:W-:Y:S05]  /*1330*/  @!P2 BRA `(.L_x_46) ;  /* 0xfffffff400bca947 */ /* 0x000fea000383ffff */
[----:B------:R-:W-:Y:S05]  /*1340*/  EXIT ;  /* 0x000000000000794d */ /* 0x000fea0003800000 */
.L_x_40:
[C---:B-1----:R-:W-:Y:S01]  /*1350*/  LOP3.LUT R0, R4.reuse, 0xf, RZ, 0xc0, !PT ;  /* 0x0000000f04007812 */ /* 0x042fe200078ec0ff */
[----:B------:R-:W0:Y:S01]  /*1360*/  LDCU.64 UR10, c[0x0][0x390] ;  /* 0x00007200ff0a77ac */ /* 0x000e220008000a00 */
[----:B------:R-:W-:-:S03]  /*1370*/  LOP3.LUT R2, R4, 0x7, RZ, 0xc0, !PT ;  /* 0x0000000704027812 */ /* 0x000fc600078ec0ff */
[----:B------:R-:W-:Y:S02]  /*1380*/  VIADD R3, R0, 0xffffffff ;  /* 0xffffffff00037836 */ /* 0x000fe40000000000 */
[----:B------:R-:W-:-:S03]  /*1390*/  VIADD R5, R2, 0xffffffff ;  /* 0xffffffff02057836 */ /* 0x000fc60000000000 */
[----:B------:R-:W-:Y:S02]  /*13a0*/  ISETP.GE.U32.AND P0, PT, R3, 0x7, PT ;  /* 0x000000070300780c */ /* 0x000fe40003f06070 */
[C---:B------:R-:W-:Y:S02]  /*13b0*/  LOP3.LUT R3, R4.reuse, 0xfffffff0, RZ, 0xc0, !PT ;  /* 0xfffffff004037812 */ /* 0x040fe400078ec0ff */
[----:B------:R-:W-:Y:S02]  /*13c0*/  ISETP.GE.U32.AND P1, PT, R5, 0x3, PT ;  /* 0x000000030500780c */ /* 0x000fe40003f26070 */
[----:B------:R-:W-:-:S11]  /*13d0*/  LOP3.LUT R4, R4, 0x3, RZ, 0xc0, !PT ;  /* 0x0000000304047812 */ /* 0x000fd600078ec0ff */
.L_x_52:
[----:B-1----:R-:W1:Y:S01]  /*13e0*/  LDCU UR5, c[0x0][0x3ac] ;  /* 0x00007580ff0577ac */ /* 0x002e620008000800 */
[----:B------:R-:W-:Y:S01]  /*13f0*/  MOV R7, RZ ;  /* 0x000000ff00077202 */ /* 0x000fe20000000f00 */
[----:B------:R-:W-:Y:S01]  /*1400*/  IMAD.MOV.U32 R16, RZ, RZ, RZ ;  /* 0x000000ffff107224 */ /* 0x000fe200078e00ff */
[----:B-1----:R-:W-:Y:S02]  /*1410*/  UISETP.GE.U32.AND UP0, UPT, UR5, 0x10, UPT ;  /* 0x000000100500788c */ /* 0x002fe4000bf06070 */
[----:B------:R-:W-:-:S07]  /*1420*/  IMAD R5, R6, UR5, RZ ;  /* 0x0000000506057c24 */ /* 0x000fce000f8e02ff */
[----:B------:R-:W-:Y:S05]  /*1430*/  BRA.U !UP0, `(.L_x_47) ;  /* 0x0000000108c87547 */ /* 0x000fea000b800000 */
[----:B------:R-:W1:Y:S01]  /*1440*/  S2R R9, SR_CgaCtaId ;  /* 0x0000000000097919 */ /* 0x000e620000008800 */
[----:B------:R-:W-:Y:S01]  /*1450*/  MOV R16, 0x400 ;  /* 0x0000040000107802 */ /* 0x000fe20000000f00 */
[----:B------:R-:W-:Y:S02]  /*1460*/  HFMA2 R17, -RZ, RZ, 0, 0 ;  /* 0x00000000ff117431 */ /* 0x000fe400000001ff */
[----:B------:R-:W-:Y:S01]  /*1470*/  IMAD.MOV.U32 R7, RZ, RZ, RZ ;  /* 0x000000ffff077224 */ /* 0x000fe200078e00ff */
[----:B-1----:R-:W-:-:S07]  /*1480*/  LEA R16, R9, R16, 0x18 ;  /* 0x0000001009107211 */ /* 0x002fce00078ec0ff */
.L_x_48:
[----:B------:R-:W-:-:S05]  /*1490*/  IADD3 R8, P2, PT, R5, R17, RZ ;  /* 0x0000001105087210 */ /* 0x000fca0007f5e0ff */
[----:B------:R-:W-:Y:S01]  /*14a0*/  IMAD.X R9, RZ, RZ, RZ, P2 ;  /* 0x000000ffff097224 */ /* 0x000fe200010e06ff */
[----:B0-----:R-:W-:-:S04]  /*14b0*/  LEA R30, P2, R8, UR10, 0x2 ;  /* 0x0000000a081e7c11 */ /* 0x001fc8000f8410ff */
[----:B------:R-:W-:-:S05]  /*14c0*/  LEA.HI.X R31, R8, UR11, R9, 0x2, P2 ;  /* 0x0000000b081f7c11 */ /* 0x000fca00090f1409 */
[----:B------:R-:W2:Y:S04]  /*14d0*/  LDG.E.CONSTANT R8, desc[UR8][R30.64] ;  /* 0x000000081e087981 */ /* 0x000ea8000c1e9900 */
[----:B------:R-:W3:Y:S04]  /*14e0*/  LDG.E.CONSTANT R18, desc[UR8][R30.64+0x4] ;  /* 0x000004081e127981 */ /* 0x000ee8000c1e9900 */
[----:B------:R-:W4:Y:S04]  /*14f0*/  LDG.E.CONSTANT R19, desc[UR8][R30.64+0x8] ;  /* 0x000008081e137981 */ /* 0x000f28000c1e9900 */
[----:B------:R-:W5:Y:S04]  /*1500*/  LDG.E.CONSTANT R22, desc[UR8][R30.64+0xc] ;  /* 0x00000c081e167981 */ /* 0x000f68000c1e9900 */
[----:B------:R-:W5:Y:S01]  /*1510*/  LDG.E.CONSTANT R25, desc[UR8][R30.64+0x10] ;  /* 0x000010081e197981 */ /* 0x000f62000c1e9900 */
[----:B------:R-:W-:-:S03]  /*1520*/  IMAD R20, R17, 0x4, R16 ;  /* 0x0000000411147824 */ /* 0x000fc600078e0210 */
[----:B------:R-:W5:Y:S04]  /*1530*/  LDG.E.CONSTANT R27, desc[UR8][R30.64+0x14] ;  /* 0x000014081e1b7981 */ /* 0x000f68000c1e9900 */
[----:B------:R-:W2:Y:S04]  /*1540*/  LDS.128 R12, [R20] ;  /* 0x00000000140c7984 */ /* 0x000ea80000000c00 */
[----:B------:R-:W5:Y:S04]  /*1550*/  LDG.E.CONSTANT R28, desc[UR8][R30.64+0x18] ;  /* 0x000018081e1c7981 */ /* 0x000f68000c1e9900 */
[----:B------:R-:W5:Y:S04]  /*1560*/  LDG.E.CONSTANT R21, desc[UR8][R30.64+0x1c] ;  /* 0x00001c081e157981 */ /* 0x000f68000c1e9900 */
[----:B------:R-:W5:Y:S04]  /*1570*/  LDG.E.CONSTANT R24, desc[UR8][R30.64+0x2c] ;  /* 0x00002c081e187981 */ /* 0x000f68000c1e9900 */
[----:B------:R-:W5:Y:S04]  /*1580*/  LDG.E.CONSTANT R23, desc[UR8][R30.64+0x30] ;  /* 0x000030081e177981 */ /* 0x000f68000c1e9900 */
[----:B------:R-:W5:Y:S01]  /*1590*/  LDG.E.CONSTANT R26, desc[UR8][R30.64+0x3c] ;  /* 0x00003c081e1a7981 */ /* 0x000f62000c1e9900 */
[----:B--2---:R-:W-:-:S03]  /*15a0*/  FFMA R12, R12, R8, R7 ;  /* 0x000000080c0c7223 */ /* 0x004fc60000000007 */
[----:B------:R-:W0:Y:S04]  /*15b0*/  LDS.128 R8, [R20+0x10] ;  /* 0x0000100014087984 */ /* 0x000e280000000c00 */
[----:B------:R-:W2:Y:S01]  /*15c0*/  LDG.E.CONSTANT R7, desc[UR8][R30.64+0x20] ;  /* 0x000020081e077981 */ /* 0x000ea2000c1e9900 */
[----:B---3--:R-:W-:-:S03]  /*15d0*/  FFMA R13, R13, R18, R12 ;  /* 0x000000120d0d7223 */ /* 0x008fc6000000000c */
[----:B------:R-:W3:Y:S01]  /*15e0*/  LDG.E.CONSTANT R18, desc[UR8][R30.64+0x24] ;  /* 0x000024081e127981 */ /* 0x000ee2000c1e9900 */
[----:B----4-:R-:W-:-:S03]  /*15f0*/  FFMA R14, R14, R19, R13 ;  /* 0x000000130e0e7223 */ /* 0x010fc6000000000d */
[----:B------:R-:W4:Y:S01]  /*1600*/  LDG.E.CONSTANT R19, desc[UR8][R30.64+0x28] ;  /* 0x000028081e137981 */ /* 0x000f22000c1e9900 */
[----:B-----5:R-:W-:-:S03]  /*1610*/  FFMA R15, R15, R22, R14 ;  /* 0x000000160f0f7223 */ /* 0x020fc6000000000e */
[----:B------:R-:W5:Y:S01]  /*1620*/  LDG.E.CONSTANT R22, desc[UR8][R30.64+0x34] ;  /* 0x000034081e167981 */ /* 0x000f62000c1e9900 */
[----:B0-----:R-:W-:-:S03]  /*1630*/  FFMA R8, R8, R25, R15 ;  /* 0x0000001908087223 */ /* 0x001fc6000000000f */
[----:B------:R-:W5:Y:S04]  /*1640*/  LDG.E.CONSTANT R25, desc[UR8][R30.64+0x38] ;  /* 0x000038081e197981 */ /* 0x000f68000c1e9900 */
[----:B------:R-:W2:Y:S01]  /*1650*/  LDS.128 R12, [R20+0x20] ;  /* 0x00002000140c7984 */ /* 0x000ea20000000c00 */
[----:B------:R-:W-:-:S04]  /*1660*/  FFMA R9, R9, R27, R8 ;  /* 0x0000001b09097223 */ /* 0x000fc80000000008 */
[----:B------:R-:W-:-:S04]  /*1670*/  FFMA R10, R10, R28, R9 ;  /* 0x0000001c0a0a7223 */ /* 0x000fc80000000009 */
[----:B------:R-:W-:Y:S02]  /*1680*/  FFMA R21, R11, R21, R10 ;  /* 0x000000150b157223 */ /* 0x000fe4000000000a */
[----:B------:R-:W0:Y:S01]  /*1690*/  LDS.128 R8, [R20+0x30] ;  /* 0x0000300014087984 */ /* 0x000e220000000c00 */
[----:B------:R-:W-:-:S04]  /*16a0*/  IADD3 R17, PT, PT, R17, 0x10, RZ ;  /* 0x0000001011117810 */ /* 0x000fc80007ffe0ff */
[----:B------:R-:W-:Y:S01]  /*16b0*/  ISETP.NE.AND P2, PT, R17, R3, PT ;  /* 0x000000031100720c */ /* 0x000fe20003f45270 */
[----:B--2---:R-:W-:-:S04]  /*16c0*/  FFMA R12, R12, R7, R21 ;  /* 0x000000070c0c7223 */ /* 0x004fc80000000015 */
[----:B---3--:R-:W-:-:S04]  /*16d0*/  FFMA R13, R13, R18, R12 ;  /* 0x000000120d0d7223 */ /* 0x008fc8000000000c */
[----:B----4-:R-:W-:-:S04]  /*16e0*/  FFMA R14, R14, R19, R13 ;  /* 0x000000130e0e7223 */ /* 0x010fc8000000000d */
[----:B------:R-:W-:-:S04]  /*16f0*/  FFMA R15, R15, R24, R14 ;  /* 0x000000180f0f7223 */ /* 0x000fc8000000000e */
[----:B0-----:R-:W-:-:S04]  /*1700*/  FFMA R8, R8, R23, R15 ;  /* 0x0000001708087223 */ /* 0x001fc8000000000f */
[----:B-----5:R-:W-:-:S04]  /*1710*/  FFMA R9, R9, R22, R8 ;  /* 0x0000001609097223 */ /* 0x020fc80000000008 */
[----:B------:R-:W-:-:S04]  /*1720*/  FFMA R10, R10, R25, R9 ;  /* 0x000000190a0a7223 */ /* 0x000fc80000000009 */
[----:B------:R-:W-:Y:S01]  /*1730*/  FFMA R7, R11, R26, R10 ;  /* 0x0000001a0b077223 */ /* 0x000fe2000000000a */
[----:B------:R-:W-:Y:S06]  /*1740*/  @P2 BRA `(.L_x_48) ;  /* 0xfffffffc00502947 */ /* 0x000fec000383ffff */
[----:B------:R-:W-:-:S07]  /*1750*/  IMAD.MOV.U32 R16, RZ, RZ, R3 ;  /* 0x000000ffff107224 */ /* 0x000fce00078e0003 */
.L_x_47:
[----:B------:R-:W-:-:S13]  /*1760*/  ISETP.NE.AND P2, PT, R0, RZ, PT ;  /* 0x000000ff0000720c */ /* 0x000fda0003f45270 */
[----:B------:R-:W-:Y:S05]  /*1770*/  @!P2 BRA `(.L_x_49) ;  /* 0x000000040020a947 */ /* 0x000fea0003800000 */
[----:B------:R-:W-:Y:S01]  /*1780*/  ISETP.NE.AND P2, PT, R2, RZ, PT ;  /* 0x000000ff0200720c */ /* 0x000fe20003f45270 */
[----:B------:R-:W-:-:S12]  /*1790*/  @!P0 BRA `(.L_x_50) ;  /* 0x0000000000708947 */ /* 0x000fd80003800000 */
[----:B------:R-:W1:Y:S01]  /*17a0*/  LDCU.64 UR12, c[0x0][0x390] ;  /* 0x00007200ff0c77ac */ /* 0x000e620008000a00 */
[----:B------:R-:W-:-:S05]  /*17b0*/  IADD3 R8, P3, PT, R5, R16, RZ ;  /* 0x0000001005087210 */ /* 0x000fca0007f7e0ff */
[----:B------:R-:W-:Y:S01]  /*17c0*/  IMAD.X R9, RZ, RZ, RZ, P3 ;  /* 0x000000ffff097224 */ /* 0x000fe200018e06ff */
[----:B-1----:R-:W-:-:S04]  /*17d0*/  LEA R18, P3, R8, UR12, 0x2 ;  /* 0x0000000c08127c11 */ /* 0x002fc8000f8610ff */
        /* <DEDUP_REMOVED lines=9> */
[----:B------:R-:W1:Y:S01]  /*1870*/  S2UR UR6, SR_CgaCtaId ;  /* 0x00000000000679c3 */ /* 0x000e620000008800 */
[----:B------:R-:W-:-:S02]  /*1880*/  UMOV UR5, 0x400 ;  /* 0x0000040000057882 */ /* 0x000fc40000000000 */
[----:B-1----:R-:W-:-:S06]  /*1890*/  ULEA UR5, UR6, UR5, 0x18 ;  /* 0x0000000506057291 */ /* 0x002fcc000f8ec0ff */
[C---:B------:R-:W-:Y:S02]  /*18a0*/  LEA R23, R16.reuse, UR5, 0x2 ;  /* 0x0000000510177c11 */ /* 0x040fe4000f8e10ff */
[----:B------:R-:W-:-:S03]  /*18b0*/  IADD3 R16, PT, PT, R16, 0x8, RZ ;  /* 0x0000000810107810 */ /* 0x000fc60007ffe0ff */
[----:B------:R-:W2:Y:S04]  /*18c0*/  LDS.128 R8, [R23] ;  /* 0x0000000017087984 */ /* 0x000ea80000000c00 */
[----:B------:R-:W1:Y:S01]  /*18d0*/  LDS.128 R12, [R23+0x10] ;  /* 0x00001000170c7984 */ /* 0x000e620000000c00 */
[----:B--2---:R-:W-:-:S04]  /*18e0*/  FFMA R8, R8, R25, R7 ;  /* 0x0000001908087223 */ /* 0x004fc80000000007 */
[----:B---3--:R-:W-:-:S04]  /*18f0*/  FFMA R9, R27, R9, R8 ;  /* 0x000000091b097223 */ /* 0x008fc80000000008 */
[----:B----4-:R-:W-:-:S04]  /*1900*/  FFMA R9, R26, R10, R9 ;  /* 0x0000000a1a097223 */ /* 0x010fc80000000009 */
[----:B-----5:R-:W-:-:S04]  /*1910*/  FFMA R9, R22, R11, R9 ;  /* 0x0000000b16097223 */ /* 0x020fc80000000009 */
[----:B-1----:R-:W-:-:S04]  /*1920*/  FFMA R9, R12, R21, R9 ;  /* 0x000000150c097223 */ /* 0x002fc80000000009 */
[----:B------:R-:W-:-:S04]  /*1930*/  FFMA R20, R20, R13, R9 ;  /* 0x0000000d14147223 */ /* 0x000fc80000000009 */
[----:B------:R-:W-:-:S04]  /*1940*/  FFMA R17, R17, R14, R20 ;  /* 0x0000000e11117223 */ /* 0x000fc80000000014 */
[----:B------:R-:W-:-:S07]  /*1950*/  FFMA R7, R24, R15, R17 ;  /* 0x0000000f18077223 */ /* 0x000fce0000000011 */
.L_x_50:
        /* <DEDUP_REMOVED lines=11> */
[----:B------:R-:W5:Y:S01]  /*1a10*/  LDG.E.CONSTANT R17, desc[UR8][R12.64+0xc] ;  /* 0x00000c080c117981 */ /* 0x000f62000c1e9900 */
[----:B------:R-:W1:Y:S01]  /*1a20*/  S2UR UR6, SR_CgaCtaId ;  /* 0x00000000000679c3 */ /* 0x000e620000008800 */
[----:B------:R-:W-:-:S02]  /*1a30*/  UMOV UR5, 0x400 ;  /* 0x0000040000057882 */ /* 0x000fc40000000000 */
[----:B-1----:R-:W-:-:S06]  /*1a40*/  ULEA UR5, UR6, UR5, 0x18 ;  /* 0x0000000506057291 */ /* 0x002fcc000f8ec0ff */
[C---:B------:R-:W-:Y:S01]  /*1a50*/  LEA R8, R16.reuse, UR5, 0x2 ;  /* 0x0000000510087c11 */ /* 0x040fe2000f8e10ff */
[----:B------:R-:W-:-:S05]  /*1a60*/  VIADD R16, R16, 0x4 ;  /* 0x0000000410107836 */ /* 0x000fca0000000000 */
[----:B------:R-:W2:Y:S02]  /*1a70*/  LDS.128 R8, [R8] ;  /* 0x0000000008087984 */ /* 0x000ea40000000c00 */
[----:B--2---:R-:W-:-:S04]  /*1a80*/  FFMA R14, R8, R14, R7 ;  /* 0x0000000e080e7223 */ /* 0x004fc80000000007 */
[----:B---3--:R-:W-:-:S04]  /*1a90*/  FFMA R9, R15, R9, R14 ;  /* 0x000000090f097223 */ /* 0x008fc8000000000e */
[----:B----4-:R-:W-:-:S04]  /*1aa0*/  FFMA R10, R18, R10, R9 ;  /* 0x0000000a120a7223 */ /* 0x010fc80000000009 */
[----:B-----5:R-:W-:-:S07]  /*1ab0*/  FFMA R7, R17, R11, R10 ;  /* 0x0000000b11077223 */ /* 0x020fce000000000a */
.L_x_51:
[----:B------:R-:W-:Y:S05]  /*1ac0*/  @!P2 BRA `(.L_x_49) ;  /* 0x00000000004ca947 */ /* 0x000fea0003800000 */
[----:B------:R-:W1:Y:S01]  /*1ad0*/  LDCU.64 UR12, c[0x0][0x390] ;  /* 0x00007200ff0c77ac */ /* 0x000e620008000a00 */
[----:B------:R-:W-:-:S04]  /*1ae0*/  IADD3 R5, P2, PT, R5, R16, RZ ;  /* 0x0000001005057210 */ /* 0x000fc80007f5e0ff */
[----:B------:R-:W-:Y:S02]  /*1af0*/  IADD3.X R8, PT, PT, RZ, RZ, RZ, P2, !PT ;  /* 0x000000ffff087210 */ /* 0x000fe400017fe4ff */
[----:B-1----:R-:W-:-:S04]  /*1b00*/  LEA R12, P2, R5, UR12, 0x2 ;  /* 0x0000000c050c7c11 */ /* 0x002fc8000f8410ff */
[----:B------:R-:W-:-:S05]  /*1b10*/  LEA.HI.X R13, R5, UR13, R8, 0x2, P2 ;  /* 0x0000000d050d7c11 */ /* 0x000fca00090f1408 */
[----:B------:R-:W2:Y:S01]  /*1b20*/  LDG.E.CONSTANT R5, desc[UR8][R12.64] ;  /* 0x000000080c057981 */ /* 0x000ea2000c1e9900 */
[----:B------:R-:W1:Y:S01]  /*1b30*/  S2UR UR6, SR_CgaCtaId ;  /* 0x00000000000679c3 */ /* 0x000e620000008800 */
[----:B------:R-:W-:Y:S01]  /*1b40*/  UMOV UR5, 0x400 ;  /* 0x0000040000057882 */ /* 0x000fe20000000000 */
[----:B------:R-:W-:Y:S01]  /*1b50*/  ISETP.NE.AND P2, PT, R4, 0x1, PT ;  /* 0x000000010400780c */ /* 0x000fe20003f45270 */
[----:B-1----:R-:W-:-:S06]  /*1b60*/  ULEA UR5, UR6, UR5, 0x18 ;  /* 0x0000000506057291 */ /* 0x002fcc000f8ec0ff */
        /* <DEDUP_REMOVED lines=9> */
.L_x_49:
[----:B------:R-:W1:Y:S01]  /*1c00*/  LDC.64 R8, c[0x0][0x398] ;  /* 0x0000e600ff087b82 */ /* 0x000e620000000a00 */
[----:B------:R-:W2:Y:S01]  /*1c10*/  LDCU.64 UR12, c[0x0][0x3a0] ;  /* 0x00007400ff0c77ac */ /* 0x000ea20008000a00 */
[C---:B------:R-:W-:Y:S01]  /*1c20*/  IADD3 R5, P2, PT, R6.reuse, UR4, RZ ;  /* 0x0000000406057c10 */ /* 0x040fe2000ff5e0ff */
[----:B------:R-:W3:Y:S01]  /*1c30*/  LDCU UR5, c[0x0][0x3b0] ;  /* 0x00007600ff0577ac */ /* 0x000ee20008000800 */
[----:B-1----:R-:W-:-:S06]  /*1c40*/  IMAD.WIDE.U32 R8, R6, 0x4, R8 ;  /* 0x0000000406087825 */ /* 0x002fcc00078e0008 */
[----:B------:R-:W4:Y:S01]  /*1c50*/  LDG.E.CONSTANT R8, desc[UR8][R8.64] ;  /* 0x0000000808087981 */ /* 0x000f22000c1e9900 */
[----:B------:R-:W-:Y:S01]  /*1c60*/  IMAD.X R12, RZ, RZ, RZ, P2 ;  /* 0x000000ffff0c7224 */ /* 0x000fe200010e06ff */
[----:B--2---:R-:W-:Y:S01]  /*1c70*/  LEA R10, P2, R5, UR12, 0x2 ;  /* 0x0000000c050a7c11 */ /* 0x004fe2000f8410ff */
[----:B------:R-:W-:-:S03]  /*1c80*/  VIADD R6, R6, UR7 ;  /* 0x0000000706067c36 */ /* 0x000fc60008000000 */
[----:B------:R-:W-:Y:S02]  /*1c90*/  LEA.HI.X R11, R5, UR13, R12, 0x2, P2 ;  /* 0x0000000d050b7c11 */ /* 0x000fe400090f140c */
[----:B---3--:R-:W-:Y:S01]  /*1ca0*/  ISETP.GE.U32.AND P2, PT, R6, UR5, PT ;  /* 0x0000000506007c0c */ /* 0x008fe2000bf46070 */
[----:B----4-:R-:W-:-:S05]  /*1cb0*/  FADD R7, R8, R7 ;  /* 0x0000000708077221 */ /* 0x010fca0000000000 */
[----:B------:R1:W-:Y:S07]  /*1cc0*/  STG.E desc[UR8][R10.64], R7 ;  /* 0x000000070a007986 */ /* 0x0003ee000c101908 */
[----:B------:R-:W-:Y:S05]  /*1cd0*/  @!P2 BRA `(.L_x_52) ;  /* 0xfffffff400c0a947 */ /* 0x000fea000383ffff */
[----:B0-----:R-:W-:Y:S05]  /*1ce0*/  EXIT ;  /* 0x000000000000794d */ /* 0x001fea0003800000 */
.L_x_31:
[----:B------:R-:W-:Y:S01]  /*1cf0*/  MOV R13, 0x10 ;  /* 0x00000010000d7802 */ /* 0x000fe20000000f00 */
[----:B------:R-:W-:Y:S02]  /*1d00*/  IMAD.MOV.U32 R15, RZ, RZ, 0x1f ;  /* 0x0000001fff0f7424 */ /* 0x000fe400078e00ff */
[----:B------:R-:W-:-:S07]  /*1d10*/  IMAD.MOV.U32 R10, RZ, RZ, -0x1 ;  /* 0xffffffffff0a7424 */ /* 0x000fce00078e00ff */
[----:B01----:R-:W-:Y:S05]  /*1d20*/  WARPSYNC.COLLECTIVE R10, `(.L_x_53) ;  /* 0x000000000a087348 */ /* 0x003fea0003c00000 */
[----:B-1----:R1:W2:Y:S02]  /*1d30*/  SHFL.DOWN P0, R11, R0, R13, R15 ;  /* 0x0800000d000b7389 */ /* 0x0022a4000000000f */
[----:B012---:R-:W-:Y:S05]  /*1d40*/  ENDCOLLECTIVE ;  /* 0x000000000000791b */ /* 0x007fea0003800000 */
.L_x_53:
[----:B------:R-:W-:Y:S01]  /*1d50*/  IMAD.MOV.U32 R13, RZ, RZ, 0x8 ;  /* 0x00000008ff0d7424 */ /* 0x000fe200078e00ff */
[----:B------:R-:W-:-:S05]  /*1d60*/  MOV R7, R11 ;  /* 0x0000000b00077202 */ /* 0x000fca0000000f00 */
[----:B------:R-:W-:-:S04]  /*1d70*/  FADD R7, R7, R0 ;  /* 0x0000000007077221 */ /* 0x000fc80000000000 */
[----:B------:R-:W-:-:S07]  /*1d80*/  IMAD.MOV.U32 R0, RZ, RZ, R7 ;  /* 0x000000ffff007224 */ /* 0x000fce00078e0007 */
[----:B------:R-:W-:Y:S05]  /*1d90*/  WARPSYNC.COLLECTIVE R10, `(.L_x_54) ;  /* 0x000000000a087348 */ /* 0x000fea0003c00000 */
[----:B------:R0:W1:Y:S02]  /*1da0*/  SHFL.DOWN P0, R11, R0, R13, R15 ;  /* 0x0800000d000b7389 */ /* 0x000064000000000f */
[----:B01----:R-:W-:Y:S05]  /*1db0*/  ENDCOLLECTIVE ;  /* 0x000000000000791b */ /* 0x003fea0003800000 */
.L_x_54:
[----:B------:R-:W-:Y:S01]  /*1dc0*/  IMAD.MOV.U32 R13, RZ, RZ, 0x4 ;  /* 0x00000004ff0d7424 */ /* 0x000fe200078e00ff */
[----:B------:R-:W-:-:S05]  /*1dd0*/  MOV R2, R11 ;  /* 0x0000000b00027202 */ /* 0x000fca0000000f00 */
[----:B------:R-:W-:-:S04]  /*1de0*/  FADD R2, R7, R2 ;  /* 0x0000000207027221 */ /* 0x000fc80000000000 */
[----:B------:R-:W-:-:S07]  /*1df0*/  IMAD.MOV.U32 R0, RZ, RZ, R2 ;  /* 0x000000ffff007224 */ /* 0x000fce00078e0002 */
[----:B------:R-:W-:Y:S05]  /*1e00*/  WARPSYNC.COLLECTIVE R10, `(.L_x_55) ;  /* 0x000000000a087348 */ /* 0x000fea0003c00000 */
[----:B------:R0:W1:Y:S02]  /*1e10*/  SHFL.DOWN P0, R11, R0, R13, R15 ;  /* 0x0800000d000b7389 */ /* 0x000064000000000f */
[----:B01----:R-:W-:Y:S05]  /*1e20*/  ENDCOLLECTIVE ;  /* 0x000000000000791b */ /* 0x003fea0003800000 */
.L_x_55:
[----:B------:R-:W-:Y:S01]  /*1e30*/  IMAD.MOV.U32 R13, RZ, RZ, 0x2 ;  /* 0x00000002ff0d7424 */ /* 0x000fe200078e00ff */
[----:B------:R-:W-:-:S05]  /*1e40*/  MOV R9, R11 ;  /* 0x0000000b00097202 */ /* 0x000fca0000000f00 */
[----:B------:R-:W-:-:S04]  /*1e50*/  FADD R9, R2, R9 ;  /* 0x0000000902097221 */ /* 0x000fc80000000000 */
[----:B------:R-:W-:-:S07]  /*1e60*/  IMAD.MOV.U32 R0, RZ, RZ, R9 ;  /* 0x000000ffff007224 */ /* 0x000fce00078e0009 */
[----:B------:R-:W-:Y:S05]  /*1e70*/  WARPSYNC.COLLECTIVE R10, `(.L_x_56) ;  /* 0x000000000a087348 */ /* 0x000fea0003c00000 */
[----:B------:R0:W1:Y:S02]  /*1e80*/  SHFL.DOWN P0, R11, R0, R13, R15 ;  /* 0x0800000d000b7389 */ /* 0x000064000000000f */
[----:B01----:R-:W-:Y:S05]  /*1e90*/  ENDCOLLECTIVE ;  /* 0x000000000000791b */ /* 0x003fea0003800000 */
.L_x_56:
[----:B------:R-:W-:Y:S01]  /*1ea0*/  IMAD.MOV.U32 R13, RZ, RZ, 0x1 ;  /* 0x00000001ff0d7424 */ /* 0x000fe200078e00ff */
[----:B------:R-:W-:-:S05]  /*1eb0*/  MOV R8, R11 ;  /* 0x0000000b00087202 */ /* 0x000fca0000000f00 */
[----:B------:R-:W-:-:S04]  /*1ec0*/  FADD R8, R9, R8 ;  /* 0x0000000809087221 */ /* 0x000fc80000000000 */
[----:B------:R-:W-:-:S07]  /*1ed0*/  IMAD.MOV.U32 R0, RZ, RZ, R8 ;  /* 0x000000ffff007224 */ /* 0x000fce00078e0008 */
[----:B------:R-:W-:Y:S05]  /*1ee0*/  WARPSYNC.COLLECTIVE R10, `(.L_x_57) ;  /* 0x000000000a087348 */ /* 0x000fea0003c00000 */
[----:B------:R0:W1:Y:S02]  /*1ef0*/  SHFL.DOWN P0, R11, R0, R13, R15 ;  /* 0x0800000d000b7389 */ /* 0x000064000000000f */
[----:B01----:R-:W-:Y:S05]  /*1f00*/  ENDCOLLECTIVE ;  /* 0x000000000000791b */ /* 0x003fea0003800000 */
.L_x_57:
[----:B------:R-:W-:Y:S05]  /*1f10*/  BRA `(.L_x_58) ;  /* 0xffffffe400347947 */ /* 0x000fea000383ffff */
        .weak           $__internal_1_$__cuda_sm3x_div_rn_noftz_f32_slowpath
        .type           $__internal_1_$__cuda_sm3x_div_rn_noftz_f32_slowpath,@function
        .size           $__internal_1_$__cuda_sm3x_div_rn_noftz_f32_slowpath,(.L_x_104 - $__internal_1_$__cuda_sm3x_div_rn_noftz_f32_slowpath)
$__internal_1_$__cuda_sm3x_div_rn_noftz_f32_slowpath:
[----:B------:R-:W-:Y:S01]  /*1f20*/  SHF.R.U32.HI R8, RZ, 0x17, R3 ;  /* 0x00000017ff087819 */ /* 0x000fe20000011603 */
[--C-:B------:R-:W-:Y:S01]  /*1f30*/  IMAD.MOV.U32 R10, RZ, RZ, R0.reuse ;  /* 0x000000ffff0a7224 */ /* 0x100fe200078e0000 */
[----:B------:R-:W-:Y:S02]  /*1f40*/  SHF.R.U32.HI R7, RZ, 0x17, R0 ;  /* 0x00000017ff077819 */ /* 0x000fe40000011600 */
[----:B------:R-:W-:Y:S02]  /*1f50*/  LOP3.LUT R9, R8, 0xff, RZ, 0xc0, !PT ;  /* 0x000000ff08097812 */ /* 0x000fe400078ec0ff */
[----:B------:R-:W-:Y:S02]  /*1f60*/  LOP3.LUT R8, R7, 0xff, RZ, 0xc0, !PT ;  /* 0x000000ff07087812 */ /* 0x000fe400078ec0ff */
[----:B------:R-:W-:Y:S02]  /*1f70*/  IADD3 R13, PT, PT, R9, -0x1, RZ ;  /* 0xffffffff090d7810 */ /* 0x000fe40007ffe0ff */
[----:B------:R-:W-:Y:S01]  /*1f80*/  MOV R11, R3 ;  /* 0x00000003000b7202 */ /* 0x000fe20000000f00 */
[----:B------:R-:W-:Y:S01]  /*1f90*/  VIADD R12, R8, 0xffffffff ;  /* 0xffffffff080c7836 */ /* 0x000fe20000000000 */
[----:B------:R-:W-:-:S04]  /*1fa0*/  ISETP.GT.U32.AND P0, PT, R13, 0xfd, PT ;  /* 0x000000fd0d00780c */ /* 0x000fc80003f04070 */
[----:B------:R-:W-:-:S13]  /*1fb0*/  ISETP.GT.U32.OR P0, PT, R12, 0xfd, P0 ;  /* 0x000000fd0c00780c */ /* 0x000fda0000704470 */
[----:B------:R-:W-:Y:S01]  /*1fc0*/  @!P0 IMAD.MOV.U32 R7, RZ, RZ, RZ ;  /* 0x000000ffff078224 */ /* 0x000fe200078e00ff */
        /* <DEDUP_REMOVED lines=19> */
[----:B------:R-:W-:Y:S01]  /*2100*/  @P0 IMAD.MOV.U32 R7, RZ, RZ, RZ ;  /* 0x000000ffff070224 */ /* 0x000fe200078e00ff */
[----:B------:R-:W-:Y:S01]  /*2110*/  @!P0 MOV R7, 0xffffffc0 ;  /* 0xffffffc000078802 */ /* 0x000fe20000000f00 */
[----:B------:R-:W-:Y:S01]  /*2120*/  @!P0 FFMA R10, R0, 1.84467440737095516160e+19, RZ ;  /* 0x5f800000000a8823 */ /* 0x000fe200000000ff */
[----:B------:R-:W-:-:S03]  /*2130*/  @!P1 FFMA R11, R3, 1.84467440737095516160e+19, RZ ;  /* 0x5f800000030b9823 */ /* 0x000fc600000000ff */
[----:B------:R-:W-:-:S07]  /*2140*/  @!P1 VIADD R7, R7, 0x40 ;  /* 0x0000004007079836 */ /* 0x000fce0000000000 */
.L_x_59:
[----:B------:R-:W-:Y:S02]  /*2150*/  LEA R0, R9, 0xc0800000, 0x17 ;  /* 0xc080000009007811 */ /* 0x000fe400078eb8ff */
[----:B------:R-:W-:-:S03]  /*2160*/  IADD3 R8, PT, PT, R8, -0x7f, RZ ;  /* 0xffffff8108087810 */ /* 0x000fc60007ffe0ff */
[----:B------:R-:W-:Y:S02]  /*2170*/  IMAD.IADD R11, R11, 0x1, -R0 ;  /* 0x000000010b0b7824 */ /* 0x000fe400078e0a00 */
[C---:B------:R-:W-:Y:S01]  /*2180*/  IMAD R0, R8.reuse, -0x800000, R10 ;  /* 0xff80000008007824 */ /* 0x040fe200078e020a */
[----:B------:R-:W-:Y:S01]  /*2190*/  IADD3 R8, PT, PT, R8, 0x7f, -R9 ;  /* 0x0000007f08087810 */ /* 0x000fe20007ffe809 */
[----:B------:R-:W0:Y:S01]  /*21a0*/  MUFU.RCP R3, R11 ;  /* 0x0000000b00037308 */ /* 0x000e220000001000 */
[----:B------:R-:W-:-:S03]  /*21b0*/  FADD.FTZ R13, -R11, -RZ ;  /* 0x800000ff0b0d7221 */ /* 0x000fc60000010100 */
[----:B------:R-:W-:Y:S02]  /*21c0*/  IMAD.IADD R8, R8, 0x1, R7 ;  /* 0x0000000108087824 */ /* 0x000fe400078e0207 */
        /* <DEDUP_REMOVED lines=9> */
[----:B------:R-:W-:-:S05]  /*2260*/  IMAD.IADD R9, R3, 0x1, R8 ;  /* 0x0000000103097824 */ /* 0x000fca00078e0208 */
[----:B------:R-:W-:-:S04]  /*2270*/  IADD3 R3, PT, PT, R9, -0x1, RZ ;  /* 0xffffffff09037810 */ /* 0x000fc80007ffe0ff */
        /* <DEDUP_REMOVED lines=9> */
[CCC-:B------:R-:W-:Y:S01]  /*2310*/  FFMA.RZ R3, R12.reuse, R10.reuse, R15.reuse ;  /* 0x0000000a0c037223 */ /* 0x1c0fe2000000c00f */
[CCC-:B------:R-:W-:Y:S01]  /*2320*/  FFMA.RM R8, R12.reuse, R10.reuse, R15.reuse ;  /* 0x0000000a0c087223 */ /* 0x1c0fe2000000400f */
[C---:B------:R-:W-:Y:S02]  /*2330*/  ISETP.NE.AND P3, PT, R9.reuse, RZ, PT ;  /* 0x000000ff0900720c */ /* 0x040fe40003f65270 */
[----:B------:R-:W-:Y:S02]  /*2340*/  ISETP.NE.AND P1, PT, R9, RZ, PT ;  /* 0x000000ff0900720c */ /* 0x000fe40003f25270 */
[----:B------:R-:W-:Y:S01]  /*2350*/  LOP3.LUT R7, R3, 0x7fffff, RZ, 0xc0, !PT ;  /* 0x007fffff03077812 */ /* 0x000fe200078ec0ff */
[----:B------:R-:W-:Y:S01]  /*2360*/  FFMA.RP R3, R12, R10, R15 ;  /* 0x0000000a0c037223 */ /* 0x000fe2000000800f */
[----:B------:R-:W-:Y:S02]  /*2370*/  VIADD R10, R9, 0x20 ;  /* 0x00000020090a7836 */ /* 0x000fe40000000000 */
[----:B------:R-:W-:Y:S01]  /*2380*/  LOP3.LUT R7, R7, 0x800000, RZ, 0xfc, !PT ;  /* 0x0080000007077812 */ /* 0x000fe200078efcff */
[----:B------:R-:W-:Y:S01]  /*2390*/  IMAD.MOV R9, RZ, RZ, -R9 ;  /* 0x000000ffff097224 */ /* 0x000fe200078e0a09 */
[----:B------:R-:W-:-:S02]  /*23a0*/  FSETP.NEU.FTZ.AND P0, PT, R3, R8, PT ;  /* 0x000000080300720b */ /* 0x000fc40003f1d000 */
[----:B------:R-:W-:Y:S02]  /*23b0*/  SHF.L.U32 R10, R7, R10, RZ ;  /* 0x0000000a070a7219 */ /* 0x000fe400000006ff */
[----:B------:R-:W-:Y:S02]  /*23c0*/  SEL R8, R9, RZ, P3 ;  /* 0x000000ff09087207 */ /* 0x000fe40001800000 */
[----:B------:R-:W-:Y:S02]  /*23d0*/  ISETP.NE.AND P1, PT, R10, RZ, P1 ;  /* 0x000000ff0a00720c */ /* 0x000fe40000f25270 */
[----:B------:R-:W-:Y:S02]  /*23e0*/  SHF.R.U32.HI R8, RZ, R8, R7 ;  /* 0x00000008ff087219 */ /* 0x000fe40000011607 */
[----:B------:R-:W-:Y:S02]  /*23f0*/  PLOP3.LUT P0, PT, P0, P1, PT, 0xf8, 0x8f ;  /* 0x00000000008f781c */ /* 0x000fe40000703f70 */
[----:B------:R-:W-:-:S02]  /*2400*/  SHF.R.U32.HI R10, RZ, 0x1, R8 ;  /* 0x00000001ff0a7819 */ /* 0x000fc40000011608 */
[----:B------:R-:W-:-:S04]  /*2410*/  SEL R3, RZ, 0x1, !P0 ;  /* 0x00000001ff037807 */ /* 0x000fc80004000000 */
[----:B------:R-:W-:-:S04]  /*2420*/  LOP3.LUT R3, R3, 0x1, R10, 0xf8, !PT ;  /* 0x0000000103037812 */ /* 0x000fc800078ef80a */
[----:B------:R-:W-:-:S04]  /*2430*/  LOP3.LUT R3, R3, R8, RZ, 0xc0, !PT ;  /* 0x0000000803037212 */ /* 0x000fc800078ec0ff */
[----:B------:R-:W-:-:S04]  /*2440*/  IADD3 R3, PT, PT, R10, R3, RZ ;  /* 0x000000030a037210 */ /* 0x000fc80007ffe0ff */
[----:B------:R-:W-:Y:S01]  /*2450*/  LOP3.LUT R0, R3, R0, RZ, 0xfc, !PT ;  /* 0x0000000003007212 */ /* 0x000fe200078efcff */
[----:B------:R-:W-:Y:S06]  /*2460*/  BRA `(.L_x_66) ;  /* 0x0000000000347947 */ /* 0x000fec0003800000 */
.L_x_65:
[----:B------:R-:W-:-:S04]  /*2470*/  LOP3.LUT R0, R0, 0x80000000, RZ, 0xc0, !PT ;  /* 0x8000000000007812 */ /* 0x000fc800078ec0ff */
[----:B------:R-:W-:Y:S01]  /*2480*/  LOP3.LUT R0, R0, 0x7f800000, RZ, 0xfc, !PT ;  /* 0x7f80000000007812 */ /* 0x000fe200078efcff */
[----:B------:R-:W-:Y:S06]  /*2490*/  BRA `(.L_x_66) ;  /* 0x0000000000287947 */ /* 0x000fec0003800000 */
.L_x_64:
[----:B------:R-:W-:Y:S01]  /*24a0*/  IMAD R0, R8, 0x800000, R0 ;  /* 0x0080000008007824 */ /* 0x000fe200078e0200 */
[----:B------:R-:W-:Y:S06]  /*24b0*/  BRA `(.L_x_66) ;  /* 0x0000000000207947 */ /* 0x000fec0003800000 */
.L_x_63:
[----:B------:R-:W-:-:S04]  /*24c0*/  LOP3.LUT R0, R11, 0x80000000, R10, 0x48, !PT ;  /* 0x800000000b007812 */ /* 0x000fc800078e480a */
[----:B------:R-:W-:Y:S01]  /*24d0*/  LOP3.LUT R0, R0, 0x7f800000, RZ, 0xfc, !PT ;  /* 0x7f80000000007812 */ /* 0x000fe200078efcff */
[----:B------:R-:W-:Y:S06]  /*24e0*/  BRA `(.L_x_66) ;  /* 0x0000000000147947 */ /* 0x000fec0003800000 */
.L_x_62:
[----:B------:R-:W-:Y:S01]  /*24f0*/  LOP3.LUT R0, R11, 0x80000000, R10, 0x48, !PT ;  /* 0x800000000b007812 */ /* 0x000fe200078e480a */
[----:B------:R-:W-:Y:S06]  /*2500*/  BRA `(.L_x_66) ;  /* 0x00000000000c7947 */ /* 0x000fec0003800000 */
.L_x_61:
[----:B------:R-:W0:Y:S01]  /*2510*/  MUFU.RSQ R0, -QNAN ;  /* 0xffc0000000007908 */ /* 0x000e220000001400 */
[----:B------:R-:W-:Y:S05]  /*2520*/  BRA `(.L_x_66) ;  /* 0x0000000000047947 */ /* 0x000fea0003800000 */
.L_x_60:
[----:B------:R-:W-:-:S07]  /*2530*/  FADD.FTZ R0, R0, R3 ;  /* 0x0000000300007221 */ /* 0x000fce0000010000 */
.L_x_66:
[----:B------:R-:W-:-:S04]  /*2540*/  HFMA2 R3, -RZ, RZ, 0, 0 ;  /* 0x00000000ff037431 */ /* 0x000fc800000001ff */
[----:B0-----:R-:W-:Y:S05]  /*2550*/  RET.REL.NODEC R2 `(fused_rms_norm_proj_smem_f32) ;  /* 0xffffffd802a87950 */ /* 0x001fea0003c3ffff */
.L_x_67:
        /* <DEDUP_REMOVED lines=10> */
.L_x_104:


//--------------------- .text.fused_rms_norm_proj_f32 --------------------------
	.section	.text.fused_rms_norm_proj_f32,"ax",@progbits
	.align	128
        .global         fused_rms_norm_proj_f32
        .type           fused_rms_norm_proj_f32,@function
        .size           fused_rms_norm_proj_f32,(.L_x_105 - fused_rms_norm_proj_f32)
        .other          fused_rms_norm_proj_f32,@"STO_CUDA_ENTRY STV_DEFAULT"
fused_rms_norm_proj_f32:
.text.fused_rms_norm_proj_f32:
[----:B------:R-:W-:Y:S08]  /*0000*/  LDC R1, c[0x0][0x37c] ;  /* 0x0000df00ff017b82 */ /* 0x000ff00000000800 */
[----:B------:R-:W0:Y:S08]  /*0010*/  S2UR UR10, SR_CTAID.X ;  /* 0x00000000000a79c3 */ /* 0x000e300000002500 */
[----:B------:R-:W0:Y:S02]  /*0020*/  LDC R0, c[0x0][0x3a8] ;  /* 0x0000ea00ff007b82 */ /* 0x000e240000000800 */
[----:B0-----:R-:W-:-:S13]  /*0030*/  ISETP.LE.U32.AND P0, PT, R0, UR10, PT ;  /* 0x0000000a00007c0c */ /* 0x001fda000bf03070 */
[----:B------:R-:W-:Y:S05]  /*0040*/  @P0 EXIT ;  /* 0x000000000000094d */ /* 0x000fea0003800000 */
[----:B------:R-:W0:Y:S01]  /*0050*/  S2R R0, SR_TID.X ;  /* 0x0000000000007919 */ /* 0x000e220000002100 */
[----:B------:R-:W1:Y:S01]  /*0060*/  LDCU UR7, c[0x0][0x3ac] ;  /* 0x00007580ff0777ac */ /* 0x000e620008000800 */
[----:B------:R-:W-:Y:S01]  /*0070*/  BSSY.RECONVERGENT B0, `(.L_x_68) ;  /* 0x00000a6000007945 */ /* 0x000fe20003800200 */
[----:B------:R-:W-:Y:S01]  /*0080*/  HFMA2 R6, -RZ, RZ, 0, 0 ;  /* 0x00000000ff067431 */ /* 0x000fe200000001ff */
[----:B------:R-:W2:Y:S01]  /*0090*/  LDCU.64 UR4, c[0x0][0x380] ;  /* 0x00007000ff0477ac */ /* 0x000ea20008000a00 */
[----:B------:R-:W3:Y:S01]  /*00a0*/  LDCU.64 UR12, c[0x0][0x358] ;  /* 0x00006b00ff0c77ac */ /* 0x000ee20008000a00 */
[----:B-1----:R-:W-:-:S04]  /*00b0*/  UIMAD UR6, UR10, UR7, URZ ;  /* 0x000000070a0672a4 */ /* 0x002fc8000f8e02ff */
[----:B--2---:R-:W-:-:S06]  /*00c0*/  UIMAD.WIDE.U32 UR4, UR6, 0x4, UR4 ;  /* 0x00000004060478a5 */ /* 0x004fcc000f8e0004 */
[----:B------:R-:W-:Y:S01]  /*00d0*/  MOV R12, UR4 ;  /* 0x00000004000c7c02 */ /* 0x000fe20008000f00 */
[----:B------:R-:W-:Y:S01]  /*00e0*/  IMAD.U32 R13, RZ, RZ, UR5 ;  /* 0x00000005ff0d7e24 */ /* 0x000fe2000f8e00ff */
[----:B0-----:R-:W-:-:S13]  /*00f0*/  ISETP.GE.U32.AND P0, PT, R0, UR7, PT ;  /* 0x0000000700007c0c */ /* 0x001fda000bf06070 */
[----:B---3--:R-:W-:Y:S05]  /*0100*/  @P0 BRA `(.L_x_69) ;  /* 0x0000000800700947 */ /* 0x008fea0003800000 */
[----:B------:R-:W-:Y:S01]  /*0110*/  LOP3.LUT R2, RZ, R0, RZ, 0x33, !PT ;  /* 0x00000000ff027212 */ /* 0x000fe200078e33ff */
[----:B------:R-:W-:Y:S01]  /*0120*/  BSSY.RECONVERGENT B1, `(.L_x_70) ;  /* 0x0000052000017945 */ /* 0x000fe20003800200 */
[----:B------:R-:W-:Y:S01]  /*0130*/  MOV R6, RZ ;  /* 0x000000ff00067202 */ /* 0x000fe20000000f00 */
[----:B------:R-:W-:Y:S01]  /*0140*/  IMAD.MOV.U32 R5, RZ, RZ, R0 ;  /* 0x000000ffff057224 */ /* 0x000fe200078e0000 */
[----:B------:R-:W-:-:S04]  /*0150*/  IADD3 R2, PT, PT, R2, UR7, RZ ;  /* 0x0000000702027c10 */ /* 0x000fc8000fffe0ff */
[C---:B------:R-:W-:Y:S02]  /*0160*/  ISETP.GE.U32.AND P0, PT, R2.reuse, 0xf00, PT ;  /* 0x00000f000200780c */ /* 0x040fe40003f06070 */
[----:B------:R-:W-:-:S04]  /*0170*/  LEA.HI R3, R2, 0x1, RZ, 0x18 ;  /* 0x0000000102037811 */ /* 0x000fc800078fc0ff */
[----:B------:R-:W-:-:S07]  /*0180*/  LOP3.LUT R4, R3, 0xf, RZ, 0xc0, !PT ;  /* 0x0000000f03047812 */ /* 0x000fce00078ec0ff */
[----:B------:R-:W-:Y:S05]  /*0190*/  @!P0 BRA `(.L_x_71) ;  /* 0x0000000400288947 */ /* 0x000fea0003800000 */
[----:B------:R-:W-:Y:S01]  /*01a0*/  LOP3.LUT R2, R3, 0x1fffff0, RZ, 0xc0, !PT ;  /* 0x01fffff003027812 */ /* 0x000fe200078ec0ff */
[----:B------:R-:W-:Y:S01]  /*01b0*/  BSSY.RECONVERGENT B2, `(.L_x_72) ;  /* 0x0000047000027945 */ /* 0x000fe20003800200 */
[----:B------:R-:W-:Y:S02]  /*01c0*/  LOP3.LUT R5, R0, 0x800, RZ, 0xfc, !PT ;  /* 0x0000080000057812 */ /* 0x000fe400078efcff */
[----:B------:R-:W-:Y:S02]  /*01d0*/  MOV R6, RZ ;  /* 0x000000ff00067202 */ /* 0x000fe40000000f00 */
[----:B------:R-:W-:-:S07]  /*01e0*/  IADD3 R2, PT, PT, -R2, RZ, RZ ;  /* 0x000000ff02027210 */ /* 0x000fce0007ffe1ff */
.L_x_73:
[C---:B------:R-:W-:Y:S01]  /*01f0*/  VIADD R11, R5.reuse, 0xfffff800 ;  /* 0xfffff800050b7836 */ /* 0x040fe20000000000 */
[C---:B------:R-:W-:Y:S01]  /*0200*/  IADD3 R15, PT, PT, R5.reuse, -0x700, RZ ;  /* 0xfffff900050f7810 */ /* 0x040fe20007ffe0ff */
[C---:B------:R-:W-:Y:S01]  /*0210*/  VIADD R25, R5.reuse, 0xfffffb00 ;  /* 0xfffffb0005197836 */ /* 0x040fe20000000000 */
[----:B------:R-:W-:Y:S01]  /*0220*/  IADD3 R19, PT, PT, R5, -0x600, RZ ;  /* 0xfffffa0005137810 */ /* 0x000fe20007ffe0ff */
[----:B------:R-:W-:-:S04]  /*0230*/  IMAD.WIDE.U32 R10, R11, 0x4, R12 ;  /* 0x000000040b0a7825 */ /* 0x000fc800078e000c */
[--C-:B------:R-:W-:Y:S01]  /*0240*/  IMAD.WIDE.U32 R14, R15, 0x4, R12.reuse ;  /* 0x000000040f0e7825 */ /* 0x100fe200078e000c */
[----:B------:R-:W2:Y:S03]  /*0250*/  LDG.E.CONSTANT R29, desc[UR12][R10.64] ;  /* 0x0000000c0a1d7981 */ /* 0x000ea6000c1e9900 */
[--C-:B------:R-:W-:Y:S01]  /*0260*/  IMAD.WIDE.U32 R18, R19, 0x4, R12.reuse ;  /* 0x0000000413127825 */ /* 0x100fe200078e000c */
[----:B------:R-:W3:Y:S01]  /*0270*/  LDG.E.CONSTANT R27, desc[UR12][R14.64] ;  /* 0x0000000c0e1b7981 */ /* 0x000ee2000c1e9900 */
[----:B------:R-:W-:Y:S02]  /*0280*/  IADD3 R9, PT, PT, R5, -0x400, RZ ;  /* 0xfffffc0005097810 */ /* 0x000fe40007ffe0ff */
[----:B------:R-:W-:Y:S01]  /*0290*/  IMAD.WIDE.U32 R24, R25, 0x4, R12 ;  /* 0x0000000419187825 */ /* 0x000fe200078e000c */
[----:B------:R0:W4:Y:S01]  /*02a0*/  LDG.E.CONSTANT R26, desc[UR12][R18.64] ;  /* 0x0000000c121a7981 */ /* 0x000122000c1e9900 */
[----:B------:R-:W-:-:S02]  /*02b0*/  IADD3 R21, PT, PT, R5, -0x300, RZ ;  /* 0xfffffd0005157810 */ /* 0x000fc40007ffe0ff */
[--C-:B------:R-:W-:Y:S01]  /*02c0*/  IMAD.WIDE.U32 R8, R9, 0x4, R12.reuse ;  /* 0x0000000409087825 */ /* 0x100fe200078e000c */
[----:B------:R1:W5:Y:S03]  /*02d0*/  LDG.E.CONSTANT R23, desc[UR12][R24.64] ;  /* 0x0000000c18177981 */ /* 0x000366000c1e9900 */
[----:B------:R-:W-:Y:S01]  /*02e0*/  VIADD R17, R5, 0xfffffe00 ;  /* 0xfffffe0005117836 */ /* 0x000fe20000000000 */
[----:B------:R-:W5:Y:S01]  /*02f0*/  LDG.E.CONSTANT R22, desc[UR12][R8.64] ;  /* 0x0000000c08167981 */ /* 0x000f62000c1e9900 */
[----:B------:R-:W-:Y:S01]  /*0300*/  IMAD.WIDE.U32 R20, R21, 0x4, R12 ;  /* 0x0000000415147825 */ /* 0x000fe200078e000c */
[----:B------:R-:W-:-:S03]  /*0310*/  IADD3 R7, PT, PT, R5, -0x100, RZ ;  /* 0xffffff0005077810 */ /* 0x000fc60007ffe0ff */
[--C-:B------:R-:W-:Y:S01]  /*0320*/  IMAD.WIDE.U32 R16, R17, 0x4, R12.reuse ;  /* 0x0000000411107825 */ /* 0x100fe200078e000c */
[----:B------:R-:W5:Y:S03]  /*0330*/  LDG.E.CONSTANT R11, desc[UR12][R20.64] ;  /* 0x0000000c140b7981 */ /* 0x000f66000c1e9900 */
[--C-:B0-----:R-:W-:Y:S01]  /*0340*/  IMAD.WIDE.U32 R18, R7, 0x4, R12.reuse ;  /* 0x0000000407127825 */ /* 0x101fe200078e000c */
[----:B------:R0:W5:Y:S01]  /*0350*/  LDG.E.CONSTANT R10, desc[UR12][R16.64] ;  /* 0x0000000c100a7981 */ /* 0x000162000c1e9900 */
[C---:B-1----:R-:W-:Y:S02]  /*0360*/  IADD3 R25, PT, PT, R5.reuse, 0x100, RZ ;  /* 0x0000010005197810 */ /* 0x042fe40007ffe0ff */
[--C-:B------:R-:W-:Y:S01]  /*0370*/  IMAD.WIDE.U32 R14, R5, 0x4, R12.reuse ;  /* 0x00000004050e7825 */ /* 0x100fe200078e000c */
[----:B------:R-:W5:Y:S03]  /*0380*/  LDG.E.CONSTANT R9, desc[UR12][R18.64] ;  /* 0x0000000c12097981 */ /* 0x000f66000c1e9900 */
[--C-:B------:R-:W-:Y:S01]  /*0390*/  IMAD.WIDE.U32 R24, R25, 0x4, R12.reuse ;  /* 0x0000000419187825 */ /* 0x100fe200078e000c */
[----:B------:R1:W5:Y:S03]  /*03a0*/  LDG.E.CONSTANT R8, desc[UR12][R14.64] ;  /* 0x0000000c0e087981 */ /* 0x000366000c1e9900 */
[C---:B------:R-:W-:Y:S01]  /*03b0*/  VIADD R28, R5.reuse, 0x200 ;  /* 0x00000200051c7836 */ /* 0x040fe20000000000 */
[C---:B0-----:R-:W-:Y:S01]  /*03c0*/  IADD3 R17, PT, PT, R5.reuse, 0x300, RZ ;  /* 0x0000030005117810 */ /* 0x041fe20007ffe0ff */
[----:B------:R0:W5:Y:S01]  /*03d0*/  LDG.E.CONSTANT R7, desc[UR12][R24.64] ;  /* 0x0000000c18077981 */ /* 0x000162000c1e9900 */
[----:B------:R-:W-:Y:S01]  /*03e0*/  IADD3 R21, PT, PT, R5, 0x400, RZ ;  /* 0x0000040005157810 */ /* 0x000fe20007ffe0ff */
[----:B-1----:R-:W-:-:S04]  /*03f0*/  IMAD.WIDE.U32 R14, R28, 0x4, R12 ;  /* 0x000000041c0e7825 */ /* 0x002fc800078e000c */
[--C-:B------:R-:W-:Y:S01]  /*0400*/  IMAD.WIDE.U32 R16, R17, 0x4, R12.reuse ;  /* 0x0000000411107825 */ /* 0x100fe200078e000c */
[----:B------:R-:W5:Y:S03]  /*0410*/  LDG.E.CONSTANT R28, desc[UR12][R14.64] ;  /* 0x0000000c0e1c7981 */ /* 0x000f66000c1e9900 */
[----:B------:R-:W-:Y:S02]  /*0420*/  VIADD R20, R5, 0x500 ;  /* 0x0000050005147836 */ /* 0x000fe40000000000 */
[--C-:B------:R-:W-:Y:S01]  /*0430*/  IMAD.WIDE.U32 R18, R21, 0x4, R12.reuse ;  /* 0x0000000415127825 */ /* 0x100fe200078e000c */
[----:B------:R1:W5:Y:S03]  /*0440*/  LDG.E.CONSTANT R16, desc[UR12][R16.64] ;  /* 0x0000000c10107981 */ /* 0x000366000c1e9900 */
[--C-:B------:R-:W-:Y:S01]  /*0450*/  IMAD.WIDE.U32 R20, R20, 0x4, R12.reuse ;  /* 0x0000000414147825 */ /* 0x100fe200078e000c */
[C---:B0-----:R-:W-:Y:S01]  /*0460*/  IADD3 R25, PT, PT, R5.reuse, 0x700, RZ ;  /* 0x0000070005197810 */ /* 0x041fe20007ffe0ff */
[----:B------:R-:W5:Y:S04]  /*0470*/  LDG.E.CONSTANT R18, desc[UR12][R18.64] ;  /* 0x0000000c12127981 */ /* 0x000f68000c1e9900 */
[----:B------:R-:W5:Y:S01]  /*0480*/  LDG.E.CONSTANT R20, desc[UR12][R20.64] ;  /* 0x0000000c14147981 */ /* 0x000f62000c1e9900 */
[----:B-1----:R-:W-:Y:S01]  /*0490*/  IADD3 R17, PT, PT, R5, 0x600, RZ ;  /* 0x0000060005117810 */ /* 0x002fe20007ffe0ff */
[----:B------:R-:W-:-:S04]  /*04a0*/  IMAD.WIDE.U32 R24, R25, 0x4, R12 ;  /* 0x0000000419187825 */ /* 0x000fc800078e000c */
[----:B------:R-:W-:Y:S02]  /*04b0*/  IMAD.WIDE.U32 R14, R17, 0x4, R12 ;  /* 0x00000004110e7825 */ /* 0x000fe400078e000c */
[----:B------:R-:W5:Y:S04]  /*04c0*/  LDG.E.CONSTANT R24, desc[UR12][R24.64] ;  /* 0x0000000c18187981 */ /* 0x000f68000c1e9900 */
[----:B------:R-:W5:Y:S01]  /*04d0*/  LDG.E.CONSTANT R14, desc[UR12][R14.64] ;  /* 0x0000000c0e0e7981 */ /* 0x000f62000c1e9900 */
[----:B------:R-:W-:-:S05]  /*04e0*/  VIADD R2, R2, 0x10 ;  /* 0x0000001002027836 */ /* 0x000fca0000000000 */
[----:B------:R-:W-:Y:S02]  /*04f0*/  ISETP.NE.AND P0, PT, R2, RZ, PT ;  /* 0x000000ff0200720c */ /* 0x000fe40003f05270 */
[----:B------:R-:W-:Y:S01]  /*0500*/  IADD3 R5, PT, PT, R5, 0x1000, RZ ;  /* 0x0000100005057810 */ /* 0x000fe20007ffe0ff */
[----:B--2---:R-:W-:-:S04]  /*0510*/  FFMA R6, R29, R29, R6 ;  /* 0x0000001d1d067223 */ /* 0x004fc80000000006 */
[----:B---3--:R-:W-:-:S04]  /*0520*/  FFMA R27, R27, R27, R6 ;  /* 0x0000001b1b1b7223 */ /* 0x008fc80000000006 */
[----:B----4-:R-:W-:-:S04]  /*0530*/  FFMA R26, R26, R26, R27 ;  /* 0x0000001a1a1a7223 */ /* 0x010fc8000000001b */
[----:B-----5:R-:W-:-:S04]  /*0540*/  FFMA R23, R23, R23, R26 ;  /* 0x0000001717177223 */ /* 0x020fc8000000001a */
[----:B------:R-:W-:-:S04]  /*0550*/  FFMA R22, R22, R22, R23 ;  /* 0x0000001616167223 */ /* 0x000fc80000000017 */
        /* <DEDUP_REMOVED lines=10> */
[----:B------:R-:W-:Y:S01]  /*0600*/  FFMA R6, R24, R24, R7 ;  /* 0x0000001818067223 */ /* 0x000fe20000000007 */
[----:B------:R-:W-:Y:S06]  /*0610*/  @P0 BRA `(.L_x_73) ;  /* 0xfffffff800f40947 */ /* 0x000fec000383ffff */
[----:B------:R-:W-:Y:S05]  /*0620*/  BSYNC.RECONVERGENT B2 ;  /* 0x0000000000027941 */ /* 0x000fea0003800200 */
.L_x_72:
[----:B------:R-:W-:-:S07]  /*0630*/  IADD3 R5, PT, PT, R5, -0x800, RZ ;  /* 0xfffff80005057810 */ /* 0x000fce0007ffe0ff */
.L_x_71:
[----:B------:R-:W-:Y:S05]  /*0640*/  BSYNC.RECONVERGENT B1 ;  /* 0x0000000000017941 */ /* 0x000fea0003800200 */
.L_x_70:
[----:B------:R-:W-:-:S13]  /*0650*/  ISETP.NE.AND P0, PT, R4, RZ, PT ;  /* 0x000000ff0400720c */ /* 0x000fda0003f05270 */
[----:B------:R-:W-:Y:S05]  /*0660*/  @!P0 BRA `(.L_x_69) ;  /* 0x0000000400188947 */ /* 0x000fea0003800000 */
[----:B------:R-:W-:Y:S01]  /*0670*/  ISETP.GE.U32.AND P0, PT, R4, 0x8, PT ;  /* 0x000000080400780c */ /* 0x000fe20003f06070 */
[----:B------:R-:W-:Y:S01]  /*0680*/  BSSY.RECONVERGENT B1, `(.L_x_74) ;  /* 0x0000024000017945 */ /* 0x000fe20003800200 */
[----:B------:R-:W-:-:S04]  /*0690*/  LOP3.LUT R22, R3, 0x7, RZ, 0xc0, !PT ;  /* 0x0000000703167812 */ /* 0x000fc800078ec0ff */
[----:B------:R-:W-:-:S07]  /*06a0*/  ISETP.NE.AND P1, PT, R22, RZ, PT ;  /* 0x000000ff1600720c */ /* 0x000fce0003f25270 */
[----:B------:R-:W-:Y:S06]  /*06b0*/  @!P0 BRA `(.L_x_75) ;  /* 0x0000000000808947 */ /* 0x000fec0003800000 */
[C---:B------:R-:W-:Y:S01]  /*06c0*/  VIADD R17, R5.reuse, 0x100 ;  /* 0x0000010005117836 */ /* 0x040fe20000000000 */
[C---:B------:R-:W-:Y:S01]  /*06d0*/  IADD3 R19, PT, PT, R5.reuse, 0x200, RZ ;  /* 0x0000020005137810 */ /* 0x040fe20007ffe0ff */
[C---:B------:R-:W-:Y:S01]  /*06e0*/  IMAD.WIDE.U32 R8, R5.reuse, 0x4, R12 ;  /* 0x0000000405087825 */ /* 0x040fe200078e000c */
[----:B------:R-:W-:-:S03]  /*06f0*/  IADD3 R21, PT, PT, R5, 0x300, RZ ;  /* 0x0000030005157810 */ /* 0x000fc60007ffe0ff */
[--C-:B------:R-:W-:Y:S01]  /*0700*/  IMAD.WIDE.U32 R16, R17, 0x4, R12.reuse ;  /* 0x0000000411107825 */ /* 0x100fe200078e000c */
[----:B------:R0:W2:Y:S03]  /*0710*/  LDG.E.CONSTANT R7, desc[UR12][R8.64] ;  /* 0x0000000c08077981 */ /* 0x0000a6000c1e9900 */
[--C-:B------:R-:W-:Y:S01]  /*0720*/  IMAD.WIDE.U32 R18, R19, 0x4, R12.reuse ;  /* 0x0000000413127825 */ /* 0x100fe200078e000c */
[----:B------:R1:W3:Y:S03]  /*0730*/  LDG.E.CONSTANT R2, desc[UR12][R16.64] ;  /* 0x0000000c10027981 */ /* 0x0002e6000c1e9900 */
[----:B------:R-:W-:Y:S01]  /*0740*/  VIADD R11, R5, 0x400 ;  /* 0x00000400050b7836 */ /* 0x000fe20000000000 */
[----:B------:R-:W4:Y:S01]  /*0750*/  LDG.E.CONSTANT R4, desc[UR12][R18.64] ;  /* 0x0000000c12047981 */ /* 0x000f22000c1e9900 */
[----:B------:R-:W-:Y:S01]  /*0760*/  IMAD.WIDE.U32 R20, R21, 0x4, R12 ;  /* 0x0000000415147825 */ /* 0x000fe200078e000c */
[----:B------:R-:W-:-:S03]  /*0770*/  IADD3 R15, PT, PT, R5, 0x500, RZ ;  /* 0x00000500050f7810 */ /* 0x000fc60007ffe0ff */
[--C-:B------:R-:W-:Y:S01]  /*0780*/  IMAD.WIDE.U32 R10, R11, 0x4, R12.reuse ;  /* 0x000000040b0a7825 */ /* 0x100fe200078e000c */
[----:B------:R-:W-:Y:S01]  /*0790*/  IADD3 R23, PT, PT, R5, 0x600, RZ ;  /* 0x0000060005177810 */ /* 0x000fe20007ffe0ff */
[----:B------:R-:W5:Y:S02]  /*07a0*/  LDG.E.CONSTANT R20, desc[UR12][R20.64] ;  /* 0x0000000c14147981 */ /* 0x000f64000c1e9900 */
[--C-:B------:R-:W-:Y:S02]  /*07b0*/  IMAD.WIDE.U32 R14, R15, 0x4, R12.reuse ;  /* 0x000000040f0e7825 */ /* 0x100fe400078e000c */
[----:B------:R-:W5:Y:S02]  /*07c0*/  LDG.E.CONSTANT R10, desc[UR12][R10.64] ;  /* 0x0000000c0a0a7981 */ /* 0x000f64000c1e9900 */
[----:B------:R-:W-:Y:S02]  /*07d0*/  VIADD R25, R5, 0x700 ;  /* 0x0000070005197836 */ /* 0x000fe40000000000 */
[--C-:B0-----:R-:W-:Y:S01]  /*07e0*/  IMAD.WIDE.U32 R8, R23, 0x4, R12.reuse ;  /* 0x0000000417087825 */ /* 0x101fe200078e000c */
[----:B------:R-:W5:Y:S03]  /*07f0*/  LDG.E.CONSTANT R14, desc[UR12][R14.64] ;  /* 0x0000000c0e0e7981 */ /* 0x000f66000c1e9900 */
[----:B-1----:R-:W-:-:S02]  /*0800*/  IMAD.WIDE.U32 R16, R25, 0x4, R12 ;  /* 0x0000000419107825 */ /* 0x002fc400078e000c */
[----:B------:R-:W5:Y:S04]  /*0810*/  LDG.E.CONSTANT R8, desc[UR12][R8.64] ;  /* 0x0000000c08087981 */ /* 0x000f68000c1e9900 */
[----:B------:R-:W5:Y:S01]  /*0820*/  LDG.E.CONSTANT R16, desc[UR12][R16.64] ;  /* 0x0000000c10107981 */ /* 0x000f62000c1e9900 */
        /* <DEDUP_REMOVED lines=8> */
[----:B------:R-:W-:-:S07]  /*08b0*/  FFMA R6, R16, R16, R7 ;  /* 0x0000001010067223 */ /* 0x000fce0000000007 */
.L_x_75:
[----:B------:R-:W-:Y:S05]  /*08c0*/  BSYNC.RECONVERGENT B1 ;  /* 0x0000000000017941 */ /* 0x000fea0003800200 */
.L_x_74:
[----:B------:R-:W-:Y:S05]  /*08d0*/  @!P1 BRA `(.L_x_69) ;  /* 0x00000000007c9947 */ /* 0x000fea0003800000 */
[----:B------:R-:W-:Y:S01]  /*08e0*/  ISETP.GE.U32.AND P0, PT, R22, 0x4, PT ;  /* 0x000000041600780c */ /* 0x000fe20003f06070 */
[----:B------:R-:W-:Y:S01]  /*08f0*/  BSSY.RECONVERGENT B1, `(.L_x_76) ;  /* 0x0000014000017945 */ /* 0x000fe20003800200 */
[----:B------:R-:W-:-:S04]  /*0900*/  LOP3.LUT R4, R3, 0x3, RZ, 0xc0, !PT ;  /* 0x0000000303047812 */ /* 0x000fc800078ec0ff */
[----:B------:R-:W-:-:S07]  /*0910*/  ISETP.NE.AND P1, PT, R4, RZ, PT ;  /* 0x000000ff0400720c */ /* 0x000fce0003f25270 */
[----:B------:R-:W-:Y:S06]  /*0920*/  @!P0 BRA `(.L_x_77) ;  /* 0x0000000000408947 */ /* 0x000fec0003800000 */
[C---:B------:R-:W-:Y:S01]  /*0930*/  IADD3 R9, PT, PT, R5.reuse, 0x100, RZ ;  /* 0x0000010005097810 */ /* 0x040fe20007ffe0ff */
[C---:B------:R-:W-:Y:S01]  /*0940*/  IMAD.WIDE.U32 R2, R5.reuse, 0x4, R12 ;  /* 0x0000000405027825 */ /* 0x040fe200078e000c */
[----:B------:R-:W-:-:S03]  /*0950*/  IADD3 R15, PT, PT, R5, 0x300, RZ ;  /* 0x00000300050f7810 */ /* 0x000fc60007ffe0ff */
[----:B------:R-:W-:Y:S02]  /*0960*/  VIADD R11, R5, 0x200 ;  /* 0x00000200050b7836 */ /* 0x000fe40000000000 */
[--C-:B------:R-:W-:Y:S01]  /*0970*/  IMAD.WIDE.U32 R8, R9, 0x4, R12.reuse ;  /* 0x0000000409087825 */ /* 0x100fe200078e000c */
[----:B------:R-:W2:Y:S03]  /*0980*/  LDG.E.CONSTANT R3, desc[UR12][R2.64] ;  /* 0x0000000c02037981 */ /* 0x000ea6000c1e9900 */
[--C-:B------:R-:W-:Y:S02]  /*0990*/  IMAD.WIDE.U32 R10, R11, 0x4, R12.reuse ;  /* 0x000000040b0a7825 */ /* 0x100fe400078e000c */
[----:B------:R-:W3:Y:S02]  /*09a0*/  LDG.E.CONSTANT R9, desc[UR12][R8.64] ;  /* 0x0000000c08097981 */ /* 0x000ee4000c1e9900 */
[----:B------:R-:W-:-:S02]  /*09b0*/  IMAD.WIDE.U32 R14, R15, 0x4, R12 ;  /* 0x000000040f0e7825 */ /* 0x000fc400078e000c */
[----:B------:R-:W4:Y:S04]  /*09c0*/  LDG.E.CONSTANT R11, desc[UR12][R10.64] ;  /* 0x0000000c0a0b7981 */ /* 0x000f28000c1e9900 */
[----:B------:R-:W5:Y:S01]  /*09d0*/  LDG.E.CONSTANT R15, desc[UR12][R14.64] ;  /* 0x0000000c0e0f7981 */ /* 0x000f62000c1e9900 */
[----:B------:R-:W-:Y:S01]  /*09e0*/  IADD3 R5, PT, PT, R5, 0x400, RZ ;  /* 0x0000040005057810 */ /* 0x000fe20007ffe0ff */
[----:B--2---:R-:W-:-:S04]  /*09f0*/  FFMA R6, R3, R3, R6 ;  /* 0x0000000303067223 */ /* 0x004fc80000000006 */
[----:B---3--:R-:W-:-:S04]  /*0a00*/  FFMA R6, R9, R9, R6 ;  /* 0x0000000909067223 */ /* 0x008fc80000000006 */
[----:B----4-:R-:W-:-:S04]  /*0a10*/  FFMA R6, R11, R11, R6 ;  /* 0x0000000b0b067223 */ /* 0x010fc80000000006 */
[----:B-----5:R-:W-:-:S07]  /*0a20*/  FFMA R6, R15, R15, R6 ;  /* 0x0000000f0f067223 */ /* 0x020fce0000000006 */
.L_x_77:
[----:B------:R-:W-:Y:S05]  /*0a30*/  BSYNC.RECONVERGENT B1 ;  /* 0x0000000000017941 */ /* 0x000fea0003800200 */
.L_x_76:
[----:B------:R-:W-:Y:S05]  /*0a40*/  @!P1 BRA `(.L_x_69) ;  /* 0x0000000000209947 */ /* 0x000fea0003800000 */
[----:B------:R-:W-:-:S07]  /*0a50*/  IMAD.MOV R4, RZ, RZ, -R4 ;  /* 0x000000ffff047224 */ /* 0x000fce00078e0a04 */
.L_x_78:
[----:B------:R-:W-:-:S06]  /*0a60*/  IMAD.WIDE.U32 R2, R5, 0x4, R12 ;  /* 0x0000000405027825 */ /* 0x000fcc00078e000c */
[----:B------:R-:W2:Y:S01]  /*0a70*/  LDG.E.CONSTANT R3, desc[UR12][R2.64] ;  /* 0x0000000c02037981 */ /* 0x000ea2000c1e9900 */
[----:B------:R-:W-:Y:S02]  /*0a80*/  IADD3 R4, PT, PT, R4, 0x1, RZ ;  /* 0x0000000104047810 */ /* 0x000fe40007ffe0ff */
[----:B------:R-:W-:Y:S02]  /*0a90*/  IADD3 R5, PT, PT, R5, 0x100, RZ ;  /* 0x0000010005057810 */ /* 0x000fe40007ffe0ff */
[----:B------:R-:W-:Y:S01]  /*0aa0*/  ISETP.NE.AND P0, PT, R4, RZ, PT ;  /* 0x000000ff0400720c */ /* 0x000fe20003f05270 */
[----:B--2---:R-:W-:-:S12]  /*0ab0*/  FFMA R6, R3, R3, R6 ;  /* 0x0000000303067223 */ /* 0x004fd80000000006 */
[----:B------:R-:W-:Y:S05]  /*0ac0*/  @P0 BRA `(.L_x_78) ;  /* 0xfffffffc00e40947 */ /* 0x000fea000383ffff */
.L_x_69:
[----:B------:R-:W-:Y:S05]  /*0ad0*/  BSYNC.RECONVERGENT B0 ;  /* 0x0000000000007941 */ /* 0x000fea0003800200 */
.L_x_68:
        /* <DEDUP_REMOVED lines=19> */
[----:B------:R-:W-:Y:S01]  /*0c10*/  ISETP.GT.U32.AND P0, PT, R8, 0x7, PT ;  /* 0x000000070800780c */ /* 0x000fe20003f04070 */
[----:B------:R-:W-:-:S12]  /*0c20*/  UMOV UR4, 0xffffffff ;  /* 0xffffffff00047882 */ /* 0x000fd80000000000 */
[----:B------:R-:W0:Y:S01]  /*0c30*/  @!P0 S2R R3, SR_CgaCtaId ;  /* 0x0000000000038919 */ /* 0x000e220000008800 */
[----:B------:R-:W-:-:S04]  /*0c40*/  @!P0 MOV R2, 0x400 ;  /* 0x0000040000028802 */ /* 0x000fc80000000f00 */
[----:B0-----:R-:W-:Y:S01]  /*0c50*/  @!P0 LEA R3, R3, R2, 0x18 ;  /* 0x0000000203038211 */ /* 0x001fe200078ec0ff */
[----:B------:R-:W-:-:S04]  /*0c60*/  HFMA2 R2, -RZ, RZ, 0, 0 ;  /* 0x00000000ff027431 */ /* 0x000fc800000001ff */
[----:B------:R-:W-:-:S05]  /*0c70*/  @!P0 IMAD R8, R8, 0x4, R3 ;  /* 0x0000000408088824 */ /* 0x000fca00078e0203 */
[----:B------:R0:W1:Y:S01]  /*0c80*/  @!P0 LDS R2, [R8] ;  /* 0x0000000008028984 */ /* 0x0000620000000800 */
[----:B------:R-:W-:Y:S05]  /*0c90*/  BRA.DIV UR4, `(.L_x_80) ;  /* 0x0000000e047c7947 */ /* 0x000fea000b800000 */
[----:B-1----:R-:W1:Y:S02]  /*0ca0*/  SHFL.DOWN PT, R3, R2, 0x10, 0x1f ;  /* 0x0a001f0002037f89 */ /* 0x002e6400000e0000 */
[----:B-1----:R-:W-:-:S05]  /*0cb0*/  FADD R3, R3, R2 ;  /* 0x0000000203037221 */ /* 0x002fca0000000000 */
[----:B------:R-:W1:Y:S02]  /*0cc0*/  SHFL.DOWN PT, R4, R3, 0x8, 0x1f ;  /* 0x09001f0003047f89 */ /* 0x000e6400000e0000 */
[----:B-1----:R-:W-:-:S05]  /*0cd0*/  FADD R4, R3, R4 ;  /* 0x0000000403047221 */ /* 0x002fca0000000000 */
[----:B------:R-:W1:Y:S02]  /*0ce0*/  SHFL.DOWN PT, R5, R4, 0x4, 0x1f ;  /* 0x08801f0004057f89 */ /* 0x000e6400000e0000 */
[----:B-1----:R-:W-:-:S05]  /*0cf0*/  FADD R5, R4, R5 ;  /* 0x0000000504057221 */ /* 0x002fca0000000000 */
[----:B------:R-:W1:Y:S02]  /*0d00*/  SHFL.DOWN PT, R6, R5, 0x2, 0x1f ;  /* 0x08401f0005067f89 */ /* 0x000e6400000e0000 */
[----:B-1----:R-:W-:-:S05]  /*0d10*/  FADD R6, R5, R6 ;  /* 0x0000000605067221 */ /* 0x002fca0000000000 */
[----:B------:R1:W2:Y:S02]  /*0d20*/  SHFL.DOWN PT, R7, R6, 0x1, 0x1f ;  /* 0x08201f0006077f89 */ /* 0x0002a400000e0000 */
.L_x_93:
[----:B------:R-:W-:Y:S01]  /*0d30*/  ISETP.NE.AND P0, PT, R0, RZ, PT ;  /* 0x000000ff0000720c */ /* 0x000fe20003f05270 */
[----:B--2---:R-:W-:-:S12]  /*0d40*/  FADD R7, R6, R7 ;  /* 0x0000000706077221 */ /* 0x004fd80000000000 */
[----:B------:R-:W2:Y:S01]  /*0d50*/  @!P0 S2R R3, SR_CgaCtaId ;  /* 0x0000000000038919 */ /* 0x000ea20000008800 */
[----:B------:R-:W-:-:S04]  /*0d60*/  @!P0 MOV R2, 0x400 ;  /* 0x0000040000028802 */ /* 0x000fc80000000f00 */
[----:B--2---:R-:W-:-:S05]  /*0d70*/  @!P0 LEA R2, R3, R2, 0x18 ;  /* 0x0000000203028211 */ /* 0x004fca00078ec0ff */
[----:B------:R2:W-:Y:S02]  /*0d80*/  @!P0 STS [R2], R7 ;  /* 0x0000000702008388 */ /* 0x0005e40000000800 */
.L_x_79:
[----:B------:R-:W-:Y:S05]  /*0d90*/  WARPSYNC.ALL ;  /* 0x0000000000007948 */ /* 0x000fea0003800000 */
[----:B------:R-:W3:Y:S08]  /*0da0*/  S2UR UR5, SR_CgaCtaId ;  /* 0x00000000000579c3 */ /* 0x000ef00000008800 */
[----:B------:R-:W-:Y:S06]  /*0db0*/  BAR.SYNC.DEFER_BLOCKING 0x0 ;  /* 0x0000000000007b1d */ /* 0x000fec0000010000 */
[----:B------:R-:W-:-:S02]  /*0dc0*/  UMOV UR4, 0x400 ;  /* 0x0000040000047882 */ /* 0x000fc40000000000 */
[----:B---3--:R-:W-:Y:S01]  /*0dd0*/  ULEA UR4, UR5, UR4, 0x18 ;  /* 0x0000000405047291 */ /* 0x008fe2000f8ec0ff */
[----:B------:R-:W3:Y:S08]  /*0de0*/  LDCU UR5, c[0x0][0x3ac] ;  /* 0x00007580ff0577ac */ /* 0x000ef00008000800 */
[----:B--2---:R-:W2:Y:S01]  /*0df0*/  LDS R2, [UR4] ;  /* 0x00000004ff027984 */ /* 0x004ea20008000800 */
[----:B---3--:R-:W-:-:S04]  /*0e00*/  I2FP.F32.U32 R3, UR5 ;  /* 0x0000000500037c45 */ /* 0x008fc80008201000 */
[----:B------:R-:W3:Y:S02]  /*0e10*/  MUFU.RCP R4, R3 ;  /* 0x0000000300047308 */ /* 0x000ee40000001000 */
[----:B---3--:R-:W-:-:S04]  /*0e20*/  FFMA R5, -R3, R4, 1 ;  /* 0x3f80000003057423 */ /* 0x008fc80000000104 */
[----:B------:R-:W-:Y:S02]  /*0e30*/  FFMA R5, R4, R5, R4 ;  /* 0x0000000504057223 */ /* 0x000fe40000000004 */
[----:B--2---:R-:W2:Y:S02]  /*0e40*/  FCHK P0, R2, R3 ;  /* 0x0000000302007302 */ /* 0x004ea40000000000 */
[----:B------:R-:W-:-:S04]  /*0e50*/  FFMA R4, R2, R5, RZ ;  /* 0x0000000502047223 */ /* 0x000fc800000000ff */
[----:B-1----:R-:W-:-:S04]  /*0e60*/  FFMA R6, -R3, R4, R2 ;  /* 0x0000000403067223 */ /* 0x002fc80000000102 */
[----:B------:R-:W-:Y:S01]  /*0e70*/  FFMA R4, R5, R6, R4 ;  /* 0x0000000605047223 */ /* 0x000fe20000000004 */
[----:B--2---:R-:W-:Y:S06]  /*0e80*/  @!P0 BRA `(.L_x_81) ;  /* 0x00000000000c8947 */ /* 0x004fec0003800000 */
[----:B------:R-:W-:-:S07]  /*0e90*/  MOV R4, 0xeb0 ;  /* 0x00000eb000047802 */ /* 0x000fce0000000f00 */
[----:B0-----:R-:W-:Y:S05]  /*0ea0*/  CALL.REL.NOINC `($__internal_2_$__cuda_sm3x_div_rn_noftz_f32_slowpath) ;  /* 0x0000000c00847944 */ /* 0x001fea0003c00000 */
[----:B------:R-:W-:-:S07]  /*0eb0*/  MOV R4, R2 ;  /* 0x0000000200047202 */ /* 0x000fce0000000f00 */
.L_x_81:
[----:B------:R-:W1:Y:S01]  /*0ec0*/  S2R R11, SR_CTAID.Y ;  /* 0x00000000000b7919 */ /* 0x000e620000002600 */
[----:B------:R-:W2:Y:S02]  /*0ed0*/  LDC.64 R2, c[0x0][0x3b0] ;  /* 0x0000ec00ff027b82 */ /* 0x000ea40000000a00 */
[----:B--2---:R-:W-:-:S05]  /*0ee0*/  FADD R4, R4, R3 ;  /* 0x0000000304047221 */ /* 0x004fca0000000000 */
[----:B------:R-:W-:Y:S02]  /*0ef0*/  FSETP.GEU.AND P0, PT, |R4|, 1.175494350822287508e-38, PT ;  /* 0x008000000400780b */ /* 0x000fe40003f0e200 */
[----:B-1----:R-:W-:-:S04]  /*0f00*/  LEA R11, R11, R0, 0x8 ;  /* 0x000000000b0b7211 */ /* 0x002fc800078e40ff */
[----:B------:R-:W-:-:S13]  /*0f10*/  ISETP.GE.U32.AND P1, PT, R11, R2, PT ;  /* 0x000000020b00720c */ /* 0x000fda0003f26070 */
[----:B------:R-:W-:Y:S05]  /*0f20*/  @P1 EXIT ;  /* 0x000000000000194d */ /* 0x000fea0003800000 */
[----:B------:R-:W1:Y:S01]  /*0f30*/  LDC R0, c[0x0][0x3ac] ;  /* 0x0000eb00ff007b82 */ /* 0x000e620000000800 */
[----:B------:R-:W-:Y:S01]  /*0f40*/  @!P0 FMUL R4, R4, 16777216 ;  /* 0x4b80000004048820 */ /* 0x000fe20000400000 */
[----:B------:R-:W-:-:S03]  /*0f50*/  HFMA2 R16, -RZ, RZ, 0, 0 ;  /* 0x00000000ff107431 */ /* 0x000fc600000001ff */
[----:B------:R-:W2:Y:S02]  /*0f60*/  MUFU.RSQ R3, R4 ;  /* 0x0000000400037308 */ /* 0x000ea40000001400 */
[----:B--2---:R-:W-:Y:S01]  /*0f70*/  @!P0 FMUL R3, R3, 4096 ;  /* 0x4580000003038820 */ /* 0x004fe20000400000 */
[----:B-1----:R-:W-:-:S13]  /*0f80*/  ISETP.NE.AND P1, PT, R0, RZ, PT ;  /* 0x000000ff0000720c */ /* 0x002fda0003f25270 */
[----:B------:R-:W-:Y:S05]  /*0f90*/  @!P1 BRA `(.L_x_82) ;  /* 0x0000000800889947 */ /* 0x000fea0003800000 */
[C---:B------:R-:W-:Y:S01]  /*0fa0*/  ISETP.GE.U32.AND P1, PT, R0.reuse, 0x8, PT ;  /* 0x000000080000780c */ /* 0x040fe20003f26070 */
[----:B------:R-:W-:Y:S01]  /*0fb0*/  IMAD R10, R11, R0, RZ ;  /* 0x000000000b0a7224 */ /* 0x000fe200078e02ff */
[----:B------:R-:W-:Y:S01]  /*0fc0*/  LOP3.LUT R23, R0, 0x7, RZ, 0xc0, !PT ;  /* 0x0000000700177812 */ /* 0x000fe200078ec0ff */
[----:B------:R-:W-:Y:S01]  /*0fd0*/  IMAD.MOV.U32 R16, RZ, RZ, RZ ;  /* 0x000000ffff107224 */ /* 0x000fe200078e00ff */
[----:B------:R-:W-:Y:S02]  /*0fe0*/  MOV R15, RZ ;  /* 0x000000ff000f7202 */ /* 0x000fe40000000f00 */
[----:B------:R-:W-:-:S07]  /*0ff0*/  ISETP.NE.AND P0, PT, R23, RZ, PT ;  /* 0x000000ff1700720c */ /* 0x000fce0003f05270 */
[----:B------:R-:W-:Y:S06]  /*1000*/  @!P1 BRA `(.L_x_83) ;  /* 0x0000000400309947 */ /* 0x000fec0003800000 */
[----:B------:R-:W1:Y:S01]  /*1010*/  LDCU.64 UR4, c[0x0][0x380] ;  /* 0x00007000ff0477ac */ /* 0x000e620008000a00 */
[----:B------:R-:W-:Y:S01]  /*1020*/  LOP3.LUT R15, R0, 0xfffffff8, RZ, 0xc0, !PT ;  /* 0xfffffff8000f7812 */ /* 0x000fe200078ec0ff */
[----:B------:R-:W-:Y:S01]  /*1030*/  IMAD.MOV.U32 R16, RZ, RZ, RZ ;  /* 0x000000ffff107224 */ /* 0x000fe200078e00ff */
[----:B------:R-:W2:Y:S02]  /*1040*/  LDCU.64 UR8, c[0x0][0x388] ;  /* 0x00007100ff0877ac */ /* 0x000ea40008000a00 */
[----:B------:R-:W-:Y:S01]  /*1050*/  IADD3 R14, PT, PT, -R15, RZ, RZ ;  /* 0x000000ff0f0e7210 */ /* 0x000fe20007ffe1ff */
[----:B------:R-:W0:Y:S01]  /*1060*/  LDCU.64 UR14, c[0x0][0x390] ;  /* 0x00007200ff0e77ac */ /* 0x000e220008000a00 */
[----:B-1----:R-:W-:Y:S02]  /*1070*/  UIMAD.WIDE.U32 UR4, UR6, 0x4, UR4 ;  /* 0x00000004060478a5 */ /* 0x002fe4000f8e0004 */
[----:B--2---:R-:W-:-:S04]  /*1080*/  UIADD3 UR6, UP0, UPT, UR8, 0x10, URZ ;  /* 0x0000001008067890 */ /* 0x004fc8000ff1e0ff */
[----:B------:R-:W-:Y:S02]  /*1090*/  MOV R12, UR4 ;  /* 0x00000004000c7c02 */ /* 0x000fe40008000f00 */
[C---:B0-----:R-:W-:Y:S01]  /*10a0*/  LEA R8, P1, R10.reuse, UR14, 0x2 ;  /* 0x0000000e0a087c11 */ /* 0x041fe2000f8210ff */
[----:B------:R-:W-:Y:S01]  /*10b0*/  UIADD3.X UR7, UPT, UPT, URZ, UR9, URZ, UP0, !UPT ;  /* 0x00000009ff077290 */ /* 0x000fe200087fe4ff */
[----:B------:R-:W-:Y:S02]  /*10c0*/  MOV R13, UR5 ;  /* 0x00000005000d7c02 */ /* 0x000fe40008000f00 */
[----:B------:R-:W-:Y:S02]  /*10d0*/  LEA.HI.X R9, R10, UR15, RZ, 0x2, P1 ;  /* 0x0000000f0a097c11 */ /* 0x000fe400088f14ff */
[----:B------:R-:W-:Y:S01]  /*10e0*/  IADD3 R8, P2, PT, R8, 0x10, RZ ;  /* 0x0000001008087810 */ /* 0x000fe20007f5e0ff */
[----:B------:R-:W-:Y:S01]  /*10f0*/  IMAD.U32 R5, RZ, RZ, UR7 ;  /* 0x00000007ff057e24 */ /* 0x000fe2000f8e00ff */
[----:B------:R-:W-:-:S02]  /*1100*/  IADD3 R6, P1, PT, R12, 0x10, RZ ;  /* 0x000000100c067810 */ /* 0x000fc40007f3e0ff */
[----:B------:R-:W-:Y:S02]  /*1110*/  MOV R4, UR6 ;  /* 0x0000000600047c02 */ /* 0x000fe40008000f00 */
[----:B------:R-:W-:Y:S02]  /*1120*/  IADD3.X R9, PT, PT, RZ, R9, RZ, P2, !PT ;  /* 0x00000009ff097210 */ /* 0x000fe400017fe4ff */
[----:B------:R-:W-:-:S07]  /*1130*/  IADD3.X R7, PT, PT, RZ, R13, RZ, P1, !PT ;  /* 0x0000000dff077210 */ /* 0x000fce0000ffe4ff */
.L_x_84:
[----:B------:R-:W2:Y:S04]  /*1140*/  LDG.E.CONSTANT R18, desc[UR12][R6.64+-0x10] ;  /* 0xfffff00c06127981 */ /* 0x000ea8000c1e9900 */
[----:B------:R-:W3:Y:S04]  /*1150*/  LDG.E.CONSTANT R21, desc[UR12][R4.64+-0x10] ;  /* 0xfffff00c04157981 */ /* 0x000ee8000c1e9900 */
[----:B------:R-:W4:Y:S04]  /*1160*/  LDG.E.CONSTANT R22, desc[UR12][R8.64+-0x10] ;  /* 0xfffff00c08167981 */ /* 0x000f28000c1e9900 */
[----:B------:R-:W5:Y:S04]  /*1170*/  LDG.E.CONSTANT R20, desc[UR12][R6.64+-0xc] ;  /* 0xfffff40c06147981 */ /* 0x000f68000c1e9900 */
[----:B------:R-:W5:Y:S04]  /*1180*/  LDG.E.CONSTANT R19, desc[UR12][R4.64+-0xc] ;  /* 0xfffff40c04137981 */ /* 0x000f68000c1e9900 */
[----:B------:R-:W5:Y:S04]  /*1190*/  LDG.E.CONSTANT R17, desc[UR12][R8.64+-0xc] ;  /* 0xfffff40c08117981 */ /* 0x000f68000c1e9900 */
[----:B------:R-:W5:Y:S01]  /*11a0*/  LDG.E.CONSTANT R24, desc[UR12][R6.64+-0x4] ;  /* 0xfffffc0c06187981 */ /* 0x000f62000c1e9900 */
[----:B--2---:R-:W-:-:S04]  /*11b0*/  FMUL R18, R3, R18 ;  /* 0x0000001203127220 */ /* 0x004fc80000400000 */
[----:B---3--:R-:W-:Y:S02]  /*11c0*/  FMUL R21, R18, R21 ;  /* 0x0000001512157220 */ /* 0x008fe40000400000 */
[----:B------:R-:W2:Y:S02]  /*11d0*/  LDG.E.CONSTANT R18, desc[UR12][R6.64+-0x8] ;  /* 0xfffff80c06127981 */ /* 0x000ea4000c1e9900 */
[----:B----4-:R-:W-:Y:S02]  /*11e0*/  FFMA R16, R21, R22, R16 ;  /* 0x0000001615107223 */ /* 0x010fe40000000010 */
[----:B------:R-:W3:Y:S01]  /*11f0*/  LDG.E.CONSTANT R22, desc[UR12][R4.64+-0x8] ;  /* 0xfffff80c04167981 */ /* 0x000ee2000c1e9900 */
[----:B-----5:R-:W-:-:S03]  /*1200*/  FMUL R26, R3, R20 ;  /* 0x00000014031a7220 */ /* 0x020fc60000400000 */
[----:B------:R-:W4:Y:S04]  /*1210*/  LDG.E.CONSTANT R21, desc[UR12][R8.64+-0x8] ;  /* 0xfffff80c08157981 */ /* 0x000f28000c1e9900 */
[----:B------:R-:W5:Y:S01]  /*1220*/  LDG.E.CONSTANT R20, desc[UR12][R4.64+-0x4] ;  /* 0xfffffc0c04147981 */ /* 0x000f62000c1e9900 */
[----:B------:R-:W-:-:S03]  /*1230*/  FMUL R25, R26, R19 ;  /* 0x000000131a197220 */ /* 0x000fc60000400000 */
[----:B------:R-:W5:Y:S01]  /*1240*/  LDG.E.CONSTANT R19, desc[UR12][R8.64+-0x4] ;  /* 0xfffffc0c08137981 */ /* 0x000f62000c1e9900 */
[----:B------:R-:W-:-:S03]  /*1250*/  FFMA R28, R25, R17, R16 ;  /* 0x00000011191c7223 */ /* 0x000fc60000000010 */
[----:B------:R-:W5:Y:S04]  /*1260*/  LDG.E.CONSTANT R26, desc[UR12][R6.64] ;  /* 0x0000000c061a7981 */ /* 0x000f68000c1e9900 */
[----:B------:R-:W5:Y:S04]  /*1270*/  LDG.E.CONSTANT R17, desc[UR12][R4.64] ;  /* 0x0000000c04117981 */ /* 0x000f68000c1e9900 */
[----:B------:R-:W5:Y:S01]  /*1280*/  LDG.E.CONSTANT R16, desc[UR12][R8.64] ;  /* 0x0000000c08107981 */ /* 0x000f62000c1e9900 */
[----:B------:R-:W-:-:S03]  /*1290*/  FMUL R27, R3, R24 ;  /* 0x00000018031b7220 */ /* 0x000fc60000400000 */
[----:B------:R-:W5:Y:S01]  /*12a0*/  LDG.E.CONSTANT R24, desc[UR12][R8.64+0x8] ;  /* 0x0000080c08187981 */ /* 0x000f62000c1e9900 */
[----:B--2---:R-:W-:-:S03]  /*12b0*/  FMUL R25, R3, R18 ;  /* 0x0000001203197220 */ /* 0x004fc60000400000 */
[----:B------:R-:W2:Y:S01]  /*12c0*/  LDG.E.CONSTANT R18, desc[UR12][R6.64+0x4] ;  /* 0x0000040c06127981 */ /* 0x000ea2000c1e9900 */
[----:B---3--:R-:W-:-:S03]  /*12d0*/  FMUL R25, R25, R22 ;  /* 0x0000001619197220 */ /* 0x008fc60000400000 */
[----:B------:R-:W3:Y:S01]  /*12e0*/  LDG.E.CONSTANT R22, desc[UR12][R4.64+0x8] ;  /* 0x0000080c04167981 */ /* 0x000ee2000c1e9900 */
[----:B----4-:R-:W-:-:S03]  /*12f0*/  FFMA R28, R25, R21, R28 ;  /* 0x00000015191c7223 */ /* 0x010fc6000000001c */
[----:B------:R-:W4:Y:S01]  /*1300*/  LDG.E.CONSTANT R21, desc[UR12][R8.64+0x4] ;  /* 0x0000040c08157981 */ /* 0x000f22000c1e9900 */
[----:B-----5:R-:W-:-:S03]  /*1310*/  FMUL R27, R27, R20 ;  /* 0x000000141b1b7220 */ /* 0x020fc60000400000 */
[----:B------:R-:W5:Y:S01]  /*1320*/  LDG.E.CONSTANT R20, desc[UR12][R6.64+0x8] ;  /* 0x0000080c06147981 */ /* 0x000f62000c1e9900 */
[----:B------:R-:W-:-:S03]  /*1330*/  FFMA R27, R27, R19, R28 ;  /* 0x000000131b1b7223 */ /* 0x000fc6000000001c */
[----:B------:R-:W3:Y:S01]  /*1340*/  LDG.E.CONSTANT R19, desc[UR12][R4.64+0x4] ;  /* 0x0000040c04137981 */ /* 0x000ee2000c1e9900 */
[----:B------:R-:W-:-:S04]  /*1350*/  FMUL R26, R3, R26 ;  /* 0x0000001a031a7220 */ /* 0x000fc80000400000 */
[----:B------:R-:W-:Y:S02]  /*1360*/  FMUL R26, R26, R17 ;  /* 0x000000111a1a7220 */ /* 0x000fe40000400000 */
[----:B------:R-:W4:Y:S02]  /*1370*/  LDG.E.CONSTANT R17, desc[UR12][R8.64+0xc] ;  /* 0x00000c0c08117981 */ /* 0x000f24000c1e9900 */
[----:B------:R-:W-:Y:S02]  /*1380*/  FFMA R28, R26, R16, R27 ;  /* 0x000000101a1c7223 */ /* 0x000fe4000000001b */
[----:B------:R0:W4:Y:S04]  /*1390*/  LDG.E.CONSTANT R26, desc[UR12][R6.64+0xc] ;  /* 0x00000c0c061a7981 */ /* 0x000128000c1e9900 */
[----:B------:R1:W4:Y:S01]  /*13a0*/  LDG.E.CONSTANT R16, desc[UR12][R4.64+0xc] ;  /* 0x00000c0c04107981 */ /* 0x000322000c1e9900 */
[----:B------:R-:W-:-:S04]  /*13b0*/  IADD3 R14, PT, PT, R14, 0x8, RZ ;  /* 0x000000080e0e7810 */ /* 0x000fc80007ffe0ff */
[----:B------:R-:W-:Y:S02]  /*13c0*/  ISETP.NE.AND P1, PT, R14, RZ, PT ;  /* 0x000000ff0e00720c */ /* 0x000fe40003f25270 */
[----:B0-----:R-:W-:Y:S02]  /*13d0*/  IADD3 R6, P2, PT, R6, 0x20, RZ ;  /* 0x0000002006067810 */ /* 0x001fe40007f5e0ff */
[----:B------:R-:W-:Y:S02]  /*13e0*/  IADD3 R8, P4, PT, R8, 0x20, RZ ;  /* 0x0000002008087810 */ /* 0x000fe40007f9e0ff */
[----:B-1----:R-:W-:Y:S02]  /*13f0*/  IADD3 R4, P3, PT, R4, 0x20, RZ ;  /* 0x0000002004047810 */ /* 0x002fe40007f7e0ff */
[----:B------:R-:W-:Y:S02]  /*1400*/  IADD3.X R7, PT, PT, RZ, R7, RZ, P2, !PT ;  /* 0x00000007ff077210 */ /* 0x000fe400017fe4ff */
[----:B------:R-:W-:Y:S01]  /*1410*/  IADD3.X R9, PT, PT, RZ, R9, RZ, P4, !PT ;  /* 0x00000009ff097210 */ /* 0x000fe200027fe4ff */
[----:B------:R-:W-:-:S02]  /*1420*/  IMAD.X R5, RZ, RZ, R5, P3 ;  /* 0x000000ffff057224 */ /* 0x000fc400018e0605 */
[C---:B--2---:R-:W-:Y:S01]  /*1430*/  FMUL R18, R3.reuse, R18 ;  /* 0x0000001203127220 */ /* 0x044fe20000400000 */
[----:B-----5:R-:W-:-:S03]  /*1440*/  FMUL R25, R3, R20 ;  /* 0x0000001403197220 */ /* 0x020fc60000400000 */
[----:B---3--:R-:W-:Y:S01]  /*1450*/  FMUL R19, R18, R19 ;  /* 0x0000001312137220 */ /* 0x008fe20000400000 */
[----:B------:R-:W-:-:S03]  /*1460*/  FMUL R22, R25, R22 ;  /* 0x0000001619167220 */ /* 0x000fc60000400000 */
[----:B----4-:R-:W-:-:S04]  /*1470*/  FFMA R19, R19, R21, R28 ;  /* 0x0000001513137223 */ /* 0x010fc8000000001c */
[----:B------:R-:W-:Y:S01]  /*1480*/  FFMA R22, R22, R24, R19 ;  /* 0x0000001816167223 */ /* 0x000fe20000000013 */
[----:B------:R-:W-:-:S04]  /*1490*/  FMUL R19, R3, R26 ;  /* 0x0000001a03137220 */ /* 0x000fc80000400000 */
[----:B------:R-:W-:-:S04]  /*14a0*/  FMUL R19, R19, R16 ;  /* 0x0000001013137220 */ /* 0x000fc80000400000 */
[----:B------:R-:W-:Y:S01]  /*14b0*/  FFMA R16, R19, R17, R22 ;  /* 0x0000001113107223 */ /* 0x000fe20000000016 */
[----:B------:R-:W-:Y:S06]  /*14c0*/  @P1 BRA `(.L_x_84) ;  /* 0xfffffffc001c1947 */ /* 0x000fec000383ffff */
.L_x_83:
[----:B------:R-:W-:Y:S05]  /*14d0*/  @!P0 BRA `(.L_x_82) ;  /* 0x0000000400388947 */ /* 0x000fea0003800000 */
[----:B------:R-:W-:Y:S02]  /*14e0*/  ISETP.GE.U32.AND P0, PT, R23, 0x4, PT ;  /* 0x000000041700780c */ /* 0x000fe40003f06070 */
[----:B------:R-:W-:-:S04]  /*14f0*/  LOP3.LUT R27, R0, 0x3, RZ, 0xc0, !PT ;  /* 0x00000003001b7812 */ /* 0x000fc800078ec0ff */
[----:B------:R-:W-:-:S07]  /*1500*/  ISETP.NE.AND P1, PT, R27, RZ, PT ;  /* 0x000000ff1b00720c */ /* 0x000fce0003f25270 */
[----:B------:R-:W-:Y:S06]  /*1510*/  @!P0 BRA `(.L_x_85) ;  /* 0x0000000000848947 */ /* 0x000fec0003800000 */
[----:B0-----:R-:W0:Y:S01]  /*1520*/  LDC.64 R8, c[0x0][0x388] ;  /* 0x0000e200ff087b82 */ /* 0x001e220000000a00 */
[----:B------:R-:W1:Y:S01]  /*1530*/  LDCU.64 UR4, c[0x0][0x390] ;  /* 0x00007200ff0477ac */ /* 0x000e620008000a00 */
[----:B------:R-:W-:Y:S01]  /*1540*/  IADD3 R5, P0, PT, R10, R15, RZ ;  /* 0x0000000f0a057210 */ /* 0x000fe20007f1e0ff */
[----:B------:R-:W-:-:S03]  /*1550*/  IMAD.WIDE.U32 R6, R15, 0x4, R12 ;  /* 0x000000040f067825 */ /* 0x000fc600078e000c */
[----:B------:R-:W-:Y:S02]  /*1560*/  IADD3.X R14, PT, PT, RZ, RZ, RZ, P0, !PT ;  /* 0x000000ffff0e7210 */ /* 0x000fe400007fe4ff */
[----:B------:R-:W2:Y:S04]  /*1570*/  LDG.E.CONSTANT R26, desc[UR12][R6.64] ;  /* 0x0000000c061a7981 */ /* 0x000ea8000c1e9900 */
[----:B------:R-:W3:Y:S04]  /*1580*/  LDG.E.CONSTANT R28, desc[UR12][R6.64+0x4] ;  /* 0x0000040c061c7981 */ /* 0x000ee8000c1e9900 */
[----:B------:R-:W4:Y:S01]  /*1590*/  LDG.E.CONSTANT R18, desc[UR12][R6.64+0x8] ;  /* 0x0000080c06127981 */ /* 0x000f22000c1e9900 */
[----:B-1----:R-:W-:-:S03]  /*15a0*/  LEA R4, P0, R5, UR4, 0x2 ;  /* 0x0000000405047c11 */ /* 0x002fc6000f8010ff */
[----:B------:R-:W5:Y:S01]  /*15b0*/  LDG.E.CONSTANT R20, desc[UR12][R6.64+0xc] ;  /* 0x00000c0c06147981 */ /* 0x000f62000c1e9900 */
[----:B0-----:R-:W-:Y:S01]  /*15c0*/  IMAD.WIDE.U32 R8, R15, 0x4, R8 ;  /* 0x000000040f087825 */ /* 0x001fe200078e0008 */
[----:B------:R-:W-:-:S04]  /*15d0*/  LEA.HI.X R5, R5, UR5, R14, 0x2, P0 ;  /* 0x0000000505057c11 */ /* 0x000fc800080f140e */
[----:B------:R-:W5:Y:S04]  /*15e0*/  LDG.E.CONSTANT R22, desc[UR12][R8.64] ;  /* 0x0000000c08167981 */ /* 0x000f68000c1e9900 */
[----:B------:R-:W5:Y:S04]  /*15f0*/  LDG.E.CONSTANT R17, desc[UR12][R8.64+0x4] ;  /* 0x0000040c08117981 */ /* 0x000f68000c1e9900 */
[----:B------:R-:W5:Y:S04]  /*1600*/  LDG.E.CONSTANT R19, desc[UR12][R4.64] ;  /* 0x0000000c04137981 */ /* 0x000f68000c1e9900 */
[----:B------:R-:W5:Y:S04]  /*1610*/  LDG.E.CONSTANT R14, desc[UR12][R8.64+0x8] ;  /* 0x0000080c080e7981 */ /* 0x000f68000c1e9900 */
[----:B------:R-:W5:Y:S04]  /*1620*/  LDG.E.CONSTANT R21, desc[UR12][R4.64+0x4] ;  /* 0x0000040c04157981 */ /* 0x000f68000c1e9900 */
[----:B------:R-:W5:Y:S04]  /*1630*/  LDG.E.CONSTANT R24, desc[UR12][R8.64+0xc] ;  /* 0x00000c0c08187981 */ /* 0x000f68000c1e9900 */
[----:B------:R-:W5:Y:S04]  /*1640*/  LDG.E.CONSTANT R23, desc[UR12][R4.64+0x8] ;  /* 0x0000080c04177981 */ /* 0x000f68000c1e9900 */
[----:B------:R-:W5:Y:S01]  /*1650*/  LDG.E.CONSTANT R25, desc[UR12][R4.64+0xc] ;  /* 0x00000c0c04197981 */ /* 0x000f62000c1e9900 */
[----:B------:R-:W-:Y:S01]  /*1660*/  IADD3 R15, PT, PT, R15, 0x4, RZ ;  /* 0x000000040f0f7810 */ /* 0x000fe20007ffe0ff */
[C---:B--2---:R-:W-:Y:S01]  /*1670*/  FMUL R29, R3.reuse, R26 ;  /* 0x0000001a031d7220 */ /* 0x044fe20000400000 */
[C---:B---3--:R-:W-:Y:S01]  /*1680*/  FMUL R28, R3.reuse, R28 ;  /* 0x0000001c031c7220 */ /* 0x048fe20000400000 */
[----:B----4-:R-:W-:-:S02]  /*1690*/  FMUL R18, R3, R18 ;  /* 0x0000001203127220 */ /* 0x010fc40000400000 */
[----:B-----5:R-:W-:Y:S01]  /*16a0*/  FMUL R29, R29, R22 ;  /* 0x000000161d1d7220 */ /* 0x020fe20000400000 */
[----:B------:R-:W-:-:S03]  /*16b0*/  FMUL R17, R28, R17 ;  /* 0x000000111c117220 */ /* 0x000fc60000400000 */
[----:B------:R-:W-:Y:S01]  /*16c0*/  FFMA R16, R29, R19, R16 ;  /* 0x000000131d107223 */ /* 0x000fe20000000010 */
[----:B------:R-:W-:Y:S01]  /*16d0*/  FMUL R19, R3, R20 ;  /* 0x0000001403137220 */ /* 0x000fe20000400000 */
[----:B------:R-:W-:Y:S02]  /*16e0*/  FMUL R7, R18, R14 ;  /* 0x0000000e12077220 */ /* 0x000fe40000400000 */
[----:B------:R-:W-:Y:S01]  /*16f0*/  FFMA R16, R17, R21, R16 ;  /* 0x0000001511107223 */ /* 0x000fe20000000010 */
[----:B------:R-:W-:-:S03]  /*1700*/  FMUL R19, R19, R24 ;  /* 0x0000001813137220 */ /* 0x000fc60000400000 */
[----:B------:R-:W-:-:S04]  /*1710*/  FFMA R16, R7, R23, R16 ;  /* 0x0000001707107223 */ /* 0x000fc80000000010 */
[----:B------:R-:W-:-:S07]  /*1720*/  FFMA R16, R19, R25, R16 ;  /* 0x0000001913107223 */ /* 0x000fce0000000010 */
.L_x_85:
[----:B------:R-:W-:Y:S05]  /*1730*/  @!P1 BRA `(.L_x_82) ;  /* 0x0000000000a09947 */ /* 0x000fea0003800000 */
[----:B------:R-:W-:Y:S02]  /*1740*/  ISETP.NE.AND P0, PT, R27, 0x1, PT ;  /* 0x000000011b00780c */ /* 0x000fe40003f05270 */
[----:B------:R-:W-:-:S04]  /*1750*/  LOP3.LUT R0, R0, 0x1, RZ, 0xc0, !PT ;  /* 0x0000000100007812 */ /* 0x000fc800078ec0ff */
[----:B------:R-:W-:-:S07]  /*1760*/  ISETP.NE.U32.AND P1, PT, R0, 0x1, PT ;  /* 0x000000010000780c */ /* 0x000fce0003f25070 */
[----:B------:R-:W-:Y:S06]  /*1770*/  @!P0 BRA `(.L_x_86) ;  /* 0x0000000000548947 */ /* 0x000fec0003800000 */
[----:B------:R-:W1:Y:S01]  /*1780*/  LDC.64 R6, c[0x0][0x388] ;  /* 0x0000e200ff067b82 */ /* 0x000e620000000a00 */
[----:B------:R-:W2:Y:S01]  /*1790*/  LDCU.64 UR4, c[0x0][0x390] ;  /* 0x00007200ff0477ac */ /* 0x000ea20008000a00 */
[----:B------:R-:W-:Y:S01]  /*17a0*/  IADD3 R5, P0, PT, R10, R15, RZ ;  /* 0x0000000f0a057210 */ /* 0x000fe20007f1e0ff */
[----:B0-----:R-:W-:-:S04]  /*17b0*/  IMAD.WIDE.U32 R8, R15, 0x4, R12 ;  /* 0x000000040f087825 */ /* 0x001fc800078e000c */
[----:B------:R-:W-:Y:S01]  /*17c0*/  IMAD.X R14, RZ, RZ, RZ, P0 ;  /* 0x000000ffff0e7224 */ /* 0x000fe200000e06ff */
[----:B------:R-:W3:Y:S04]  /*17d0*/  LDG.E.CONSTANT R0, desc[UR12][R8.64] ;  /* 0x0000000c08007981 */ /* 0x000ee8000c1e9900 */
[----:B------:R-:W4:Y:S01]  /*17e0*/  LDG.E.CONSTANT R18, desc[UR12][R8.64+0x4] ;  /* 0x0000040c08127981 */ /* 0x000f22000c1e9900 */
[----:B--2---:R-:W-:Y:S01]  /*17f0*/  LEA R4, P0, R5, UR4, 0x2 ;  /* 0x0000000405047c11 */ /* 0x004fe2000f8010ff */
[----:B-1----:R-:W-:-:S03]  /*1800*/  IMAD.WIDE.U32 R6, R15, 0x4, R6 ;  /* 0x000000040f067825 */ /* 0x002fc600078e0006 */
[----:B------:R-:W-:Y:S02]  /*1810*/  LEA.HI.X R5, R5, UR5, R14, 0x2, P0 ;  /* 0x0000000505057c11 */ /* 0x000fe400080f140e */
[----:B------:R-:W2:Y:S04]  /*1820*/  LDG.E.CONSTANT R17, desc[UR12][R6.64] ;  /* 0x0000000c06117981 */ /* 0x000ea8000c1e9900 */
[----:B------:R-:W5:Y:S04]  /*1830*/  LDG.E.CONSTANT R19, desc[UR12][R6.64+0x4] ;  /* 0x0000040c06137981 */ /* 0x000f68000c1e9900 */
[----:B------:R-:W5:Y:S04]  /*1840*/  LDG.E.CONSTANT R14, desc[UR12][R4.64] ;  /* 0x0000000c040e7981 */ /* 0x000f68000c1e9900 */
[----:B------:R-:W5:Y:S01]  /*1850*/  LDG.E.CONSTANT R20, desc[UR12][R4.64+0x4] ;  /* 0x0000040c04147981 */ /* 0x000f62000c1e9900 */
[----:B------:R-:W-:Y:S01]  /*1860*/  IADD3 R15, PT, PT, R15, 0x2, RZ ;  /* 0x000000020f0f7810 */ /* 0x000fe20007ffe0ff */
[C---:B---3--:R-:W-:Y:S01]  /*1870*/  FMUL R0, R3.reuse, R0 ;  /* 0x0000000003007220 */ /* 0x048fe20000400000 */
[----:B----4-:R-:W-:-:S03]  /*1880*/  FMUL R18, R3, R18 ;  /* 0x0000001203127220 */ /* 0x010fc60000400000 */
[----:B--2---:R-:W-:Y:S01]  /*1890*/  FMUL R17, R0, R17 ;  /* 0x0000001100117220 */ /* 0x004fe20000400000 */
[----:B-----5:R-:W-:-:S03]  /*18a0*/  FMUL R19, R18, R19 ;  /* 0x0000001312137220 */ /* 0x020fc60000400000 */
[----:B------:R-:W-:-:S04]  /*18b0*/  FFMA R14, R17, R14, R16 ;  /* 0x0000000e110e7223 */ /* 0x000fc80000000010 */
[----:B------:R-:W-:-:S07]  /*18c0*/  FFMA R16, R19, R20, R14 ;  /* 0x0000001413107223 */ /* 0x000fce000000000e */
.L_x_86:
[----:B------:R-:W-:Y:S05]  /*18d0*/  @P1 BRA `(.L_x_82) ;  /* 0x0000000000381947 */ /* 0x000fea0003800000 */
[----:B------:R-:W1:Y:S01]  /*18e0*/  LDC.64 R4, c[0x0][0x388] ;  /* 0x0000e200ff047b82 */ /* 0x000e620000000a00 */
[----:B------:R-:W2:Y:S01]  /*18f0*/  LDCU.64 UR4, c[0x0][0x390] ;  /* 0x00007200ff0477ac */ /* 0x000ea20008000a00 */
[----:B------:R-:W-:Y:S01]  /*1900*/  IADD3 R10, P0, PT, R10, R15, RZ ;  /* 0x0000000f0a0a7210 */ /* 0x000fe20007f1e0ff */
[----:B------:R-:W-:-:S03]  /*1910*/  IMAD.WIDE.U32 R12, R15, 0x4, R12 ;  /* 0x000000040f0c7825 */ /* 0x000fc600078e000c */
[----:B------:R-:W-:-:S03]  /*1920*/  IADD3.X R7, PT, PT, RZ, RZ, RZ, P0, !PT ;  /* 0x000000ffff077210 */ /* 0x000fc600007fe4ff */
[----:B------:R-:W3:Y:S01]  /*1930*/  LDG.E.CONSTANT R12, desc[UR12][R12.64] ;  /* 0x0000000c0c0c7981 */ /* 0x000ee2000c1e9900 */
[----:B--2---:R-:W-:Y:S01]  /*1940*/  LEA R6, P0, R10, UR4, 0x2 ;  /* 0x000000040a067c11 */ /* 0x004fe2000f8010ff */
[----:B-1----:R-:W-:-:S03]  /*1950*/  IMAD.WIDE.U32 R4, R15, 0x4, R4 ;  /* 0x000000040f047825 */ /* 0x002fc600078e0004 */
[----:B------:R-:W-:-:S03]  /*1960*/  LEA.HI.X R7, R10, UR5, R7, 0x2, P0 ;  /* 0x000000050a077c11 */ /* 0x000fc600080f1407 */
[----:B------:R-:W2:Y:S04]  /*1970*/  LDG.E.CONSTANT R4, desc[UR12][R4.64] ;  /* 0x0000000c04047981 */ /* 0x000ea8000c1e9900 */
[----:B------:R-:W4:Y:S01]  /*1980*/  LDG.E.CONSTANT R6, desc[UR12][R6.64] ;  /* 0x0000000c06067981 */ /* 0x000f22000c1e9900 */
[----:B---3--:R-:W-:-:S04]  /*1990*/  FMUL R3, R3, R12 ;  /* 0x0000000c03037220 */ /* 0x008fc80000400000 */
[----:B--2---:R-:W-:-:S04]  /*19a0*/  FMUL R3, R3, R4 ;  /* 0x0000000403037220 */ /* 0x004fc80000400000 */
[----:B----4-:R-:W-:-:S07]  /*19b0*/  FFMA R16, R3, R6, R16 ;  /* 0x0000000603107223 */ /* 0x010fce0000000010 */
.L_x_82:
[----:B------:R-:W1:Y:S01]  /*19c0*/  LDCU.64 UR4, c[0x0][0x398] ;  /* 0x00007300ff0477ac */ /* 0x000e620008000a00 */
[----:B------:R-:W2:Y:S01]  /*19d0*/  LDC.64 R4, c[0x0][0x3a0] ;  /* 0x0000e800ff047b82 */ /* 0x000ea20000000a00 */
[----:B------:R-:W-:Y:S01]  /*19e0*/  IMAD R3, R2, UR10, R11 ;  /* 0x0000000a02037c24 */ /* 0x000fe2000f8e020b */
[----:B-1----:R-:W-:-:S04]  /*19f0*/  UISETP.NE.U32.AND UP0, UPT, UR4, URZ, UPT ;  /* 0x000000ff0400728c */ /* 0x002fc8000bf05070 */
[----:B------:R-:W-:Y:S01]  /*1a00*/  UISETP.NE.AND.EX UP0, UPT, UR5, URZ, UPT, UP0 ;  /* 0x000000ff0500728c */ /* 0x000fe2000bf05300 */
[----:B--2---:R-:W-:-:S08]  /*1a10*/  IMAD.WIDE.U32 R4, R3, 0x4, R4 ;  /* 0x0000000403047825 */ /* 0x004fd000078e0004 */
[----:B------:R-:W-:Y:S05]  /*1a20*/  BRA.U !UP0, `(.L_x_87) ;  /* 0x0000000108107547 */ /* 0x000fea000b800000 */
[----:B------:R-:W1:Y:S02]  /*1a30*/  LDC.64 R2, c[0x0][0x398] ;  /* 0x0000e600ff027b82 */ /* 0x000e640000000a00 */
[----:B-1----:R-:W-:-:S06]  /*1a40*/  IMAD.WIDE.U32 R2, R11, 0x4, R2 ;  /* 0x000000040b027825 */ /* 0x002fcc00078e0002 */
[----:B------:R-:W2:Y:S02]  /*1a50*/  LDG.E.CONSTANT R3, desc[UR12][R2.64] ;  /* 0x0000000c02037981 */ /* 0x000ea4000c1e9900 */
[----:B--2---:R-:W-:-:S07]  /*1a60*/  FADD R16, R16, R3 ;  /* 0x0000000310107221 */ /* 0x004fce0000000000 */
.L_x_87:
[----:B------:R-:W-:Y:S01]  /*1a70*/  STG.E desc[UR12][R4.64], R16 ;  /* 0x0000001004007986 */ /* 0x000fe2000c10190c */
[----:B------:R-:W-:Y:S05]  /*1a80*/  EXIT ;  /* 0x000000000000794d */ /* 0x000fea0003800000 */
.L_x_80:
[----:B------:R-:W-:Y:S01]  /*1a90*/  MOV R9, 0x10 ;  /* 0x0000001000097802 */ /* 0x000fe20000000f00 */
[----:B------:R-:W-:Y:S01]  /*1aa0*/  IMAD.MOV.U32 R11, RZ, RZ, 0x1f ;  /* 0x0000001fff0b7424 */ /* 0x000fe200078e00ff */
[----:B0-----:R-:W-:-:S07]  /*1ab0*/  MOV R8, 0xffffffff ;  /* 0xffffffff00087802 */ /* 0x001fce0000000f00 */
[----:B-1----:R-:W-:Y:S05]  /*1ac0*/  WARPSYNC.COLLECTIVE R8, `(.L_x_88) ;  /* 0x0000000008087348 */ /* 0x002fea0003c00000 */
[----:B-1----:R0:W1:Y:S02]  /*1ad0*/  SHFL.DOWN P0, R7, R2, R9, R11 ;  /* 0x0800000902077389 */ /* 0x002064000000000b */
[----:B01----:R-:W-:Y:S05]  /*1ae0*/  ENDCOLLECTIVE ;  /* 0x000000000000791b */ /* 0x003fea0003800000 */
.L_x_88:
[----:B------:R-:W-:Y:S01]  /*1af0*/  IMAD.MOV.U32 R9, RZ, RZ, 0x8 ;  /* 0x00000008ff097424 */ /* 0x000fe200078e00ff */
[----:B------:R-:W-:-:S05]  /*1b00*/  MOV R3, R7 ;  /* 0x0000000700037202 */ /* 0x000fca0000000f00 */
[----:B------:R-:W-:-:S05]  /*1b10*/  FADD R3, R3, R2 ;  /* 0x0000000203037221 */ /* 0x000fca0000000000 */
[----:B------:R-:W-:-:S07]  /*1b20*/  MOV R2, R3 ;  /* 0x0000000300027202 */ /* 0x000fce0000000f00 */
[----:B------:R-:W-:Y:S05]  /*1b30*/  WARPSYNC.COLLECTIVE R8, `(.L_x_89) ;  /* 0x0000000008087348 */ /* 0x000fea0003c00000 */
[----:B------:R0:W1:Y:S02]  /*1b40*/  SHFL.DOWN P0, R7, R2, R9, R11 ;  /* 0x0800000902077389 */ /* 0x000064000000000b */
[----:B01----:R-:W-:Y:S05]  /*1b50*/  ENDCOLLECTIVE ;  /* 0x000000000000791b */ /* 0x003fea0003800000 */
.L_x_89:
[----:B------:R-:W-:Y:S02]  /*1b60*/  MOV R9, 0x4 ;  /* 0x0000000400097802 */ /* 0x000fe40000000f00 */
[----:B------:R-:W-:-:S05]  /*1b70*/  MOV R4, R7 ;  /* 0x0000000700047202 */ /* 0x000fca0000000f00 */
[----:B------:R-:W-:-:S05]  /*1b80*/  FADD R4, R3, R4 ;  /* 0x0000000403047221 */ /* 0x000fca0000000000 */
[----:B------:R-:W-:-:S07]  /*1b90*/  MOV R2, R4 ;  /* 0x0000000400027202 */ /* 0x000fce0000000f00 */
[----:B------:R-:W-:Y:S05]  /*1ba0*/  WARPSYNC.COLLECTIVE R8, `(.L_x_90) ;  /* 0x0000000008087348 */ /* 0x000fea0003c00000 */
[----:B------:R0:W1:Y:S02]  /*1bb0*/  SHFL.DOWN P0, R7, R2, R9, R11 ;  /* 0x0800000902077389 */ /* 0x000064000000000b */
[----:B01----:R-:W-:Y:S05]  /*1bc0*/  ENDCOLLECTIVE ;  /* 0x000000000000791b */ /* 0x003fea0003800000 */
.L_x_90:
[----:B------:R-:W-:Y:S01]  /*1bd0*/  MOV R9, 0x2 ;  /* 0x0000000200097802 */ /* 0x000fe20000000f00 */
[----:B------:R-:W-:-:S04]  /*1be0*/  IMAD.MOV.U32 R5, RZ, RZ, R7 ;  /* 0x000000ffff057224 */ /* 0x000fc800078e0007 */
[----:B------:R-:W-:-:S05]  /*1bf0*/  FADD R5, R4, R5 ;  /* 0x0000000504057221 */ /* 0x000fca0000000000 */
[----:B------:R-:W-:-:S07]  /*1c00*/  MOV R2, R5 ;  /* 0x0000000500027202 */ /* 0x000fce0000000f00 */
[----:B------:R-:W-:Y:S05]  /*1c10*/  WARPSYNC.COLLECTIVE R8, `(.L_x_91) ;  /* 0x0000000008087348 */ /* 0x000fea0003c00000 */
[----:B------:R0:W1:Y:S02]  /*1c20*/  SHFL.DOWN P0, R7, R2, R9, R11 ;  /* 0x0800000902077389 */ /* 0x000064000000000b */
[----:B01----:R-:W-:Y:S05]  /*1c30*/  ENDCOLLECTIVE ;  /* 0x000000000000791b */ /* 0x003fea0003800000 */
.L_x_91:
[----:B------:R-:W-:Y:S02]  /*1c40*/  MOV R9, 0x1 ;  /* 0x0000000100097802 */ /* 0x000fe40000000f00 */
[----:B------:R-:W-:-:S05]  /*1c50*/  MOV R6, R7 ;  /* 0x0000000700067202 */ /* 0x000fca0000000f00 */
[----:B------:R-:W-:-:S04]  /*1c60*/  FADD R6, R5, R6 ;  /* 0x0000000605067221 */ /* 0x000fc80000000000 */
[----:B------:R-:W-:-:S07]  /*1c70*/  IMAD.MOV.U32 R2, RZ, RZ, R6 ;  /* 0x000000ffff027224 */ /* 0x000fce00078e0006 */
[----:B------:R-:W-:Y:S05]  /*1c80*/  WARPSYNC.COLLECTIVE R8, `(.L_x_92) ;  /* 0x0000000008087348 */ /* 0x000fea0003c00000 */
[----:B------:R0:W1:Y:S02]  /*1c90*/  SHFL.DOWN P0, R7, R2, R9, R11 ;  /* 0x0800000902077389 */ /* 0x000064000000000b */
[----:B01----:R-:W-:Y:S05]  /*1ca0*/  ENDCOLLECTIVE ;  /* 0x000000000000791b */ /* 0x003fea0003800000 */
.L_x_92:
[----:B------:R-:W-:Y:S05]  /*1cb0*/  BRA `(.L_x_93) ;  /* 0xfffffff0001c7947 */ /* 0x000fea000383ffff */
        .weak           $__internal_2_$__cuda_sm3x_div_rn_noftz_f32_slowpath
        .type           $__internal_2_$__cuda_sm3x_div_rn_noftz_f32_slowpath,@function
        .size           $__internal_2_$__cuda_sm3x_div_rn_noftz_f32_slowpath,(.L_x_105 - $__internal_2_$__cuda_sm3x_div_rn_noftz_f32_slowpath)
$__internal_2_$__cuda_sm3x_div_rn_noftz_f32_slowpath:
[----:B------:R-:W-:Y:S01]  /*1cc0*/  SHF.R.U32.HI R6, RZ, 0x17, R3 ;  /* 0x00000017ff067819 */ /* 0x000fe20000011603 */
[--C-:B------:R-:W-:Y:S01]  /*1cd0*/  IMAD.MOV.U32 R8, RZ, RZ, R2.reuse ;  /* 0x000000ffff087224 */ /* 0x100fe200078e0002 */
[----:B------:R-:W-:Y:S02]  /*1ce0*/  SHF.R.U32.HI R5, RZ, 0x17, R2 ;  /* 0x00000017ff057819 */ /* 0x000fe40000011602 */
[----:B------:R-:W-:Y:S02]  /*1cf0*/  LOP3.LUT R7, R6, 0xff, RZ, 0xc0, !PT ;  /* 0x000000ff06077812 */ /* 0x000fe400078ec0ff */
[----:B------:R-:W-:Y:S02]  /*1d00*/  LOP3.LUT R6, R5, 0xff, RZ, 0xc0, !PT ;  /* 0x000000ff05067812 */ /* 0x000fe400078ec0ff */
[----:B------:R-:W-:Y:S02]  /*1d10*/  IADD3 R11, PT, PT, R7, -0x1, RZ ;  /* 0xffffffff070b7810 */ /* 0x000fe40007ffe0ff */
[----:B------:R-:W-:-:S02]  /*1d20*/  IADD3 R10, PT, PT, R6, -0x1, RZ ;  /* 0xffffffff060a7810 */ /* 0x000fc40007ffe0ff */
[----:B------:R-:W-:Y:S02]  /*1d30*/  ISETP.GT.U32.AND P0, PT, R11, 0xfd, PT ;  /* 0x000000fd0b00780c */ /* 0x000fe40003f04070 */
[----:B------:R-:W-:Y:S02]  /*1d40*/  MOV R9, R3 ;  /* 0x0000000300097202 */ /* 0x000fe40000000f00 */
        /* <DEDUP_REMOVED lines=21> */
[----:B------:R-:W-:Y:S01]  /*1ea0*/  @P0 MOV R5, RZ ;  /* 0x000000ff00050202 */ /* 0x000fe20000000f00 */
[----:B------:R-:W-:Y:S02]  /*1eb0*/  @!P0 IMAD.MOV.U32 R5, RZ, RZ, -0x40 ;  /* 0xffffffc0ff058424 */ /* 0x000fe400078e00ff */
[----:B------:R-:W-:Y:S01]  /*1ec0*/  @!P0 FFMA R8, R2, 1.84467440737095516160e+19, RZ ;  /* 0x5f80000002088823 */ /* 0x000fe200000000ff */
[----:B------:R-:W-:Y:S02]  /*1ed0*/  @!P1 FFMA R9, R3, 1.84467440737095516160e+19, RZ ;  /* 0x5f80000003099823 */ /* 0x000fe400000000ff */
[----:B------:R-:W-:-:S07]  /*1ee0*/  @!P1 IADD3 R5, PT, PT, R5, 0x40, RZ ;  /* 0x0000004005059810 */ /* 0x000fce0007ffe0ff */
.L_x_94:
[----:B------:R-:W-:Y:S02]  /*1ef0*/  LEA R2, R7, 0xc0800000, 0x17 ;  /* 0xc080000007027811 */ /* 0x000fe400078eb8ff */
[----:B------:R-:W-:Y:S02]  /*1f00*/  IADD3 R6, PT, PT, R6, -0x7f, RZ ;  /* 0xffffff8106067810 */ /* 0x000fe40007ffe0ff */
[----:B------:R-:W-:-:S03]  /*1f10*/  IADD3 R9, PT, PT, -R2, R9, RZ ;  /* 0x0000000902097210 */ /* 0x000fc60007ffe1ff */
[C---:B------:R-:W-:Y:S01]  /*1f20*/  IMAD R2, R6.reuse, -0x800000, R8 ;  /* 0xff80000006027824 */ /* 0x040fe200078e0208 */
[----:B------:R-:W0:Y:S01]  /*1f30*/  MUFU.RCP R3, R9 ;  /* 0x0000000900037308 */ /* 0x000e220000001000 */
[----:B------:R-:W-:Y:S01]  /*1f40*/  FADD.FTZ R11, -R9, -RZ ;  /* 0x800000ff090b7221 */ /* 0x000fe20000010100 */
[----:B------:R-:W-:-:S05]  /*1f50*/  IADD3 R6, PT, PT, R6, 0x7f, -R7 ;  /* 0x0000007f06067810 */ /* 0x000fca0007ffe807 */
        /* <DEDUP_REMOVED lines=9> */
[----:B------:R-:W-:-:S04]  /*1ff0*/  LOP3.LUT R3, R3, 0xff, RZ, 0xc0, !PT ;  /* 0x000000ff03037812 */ /* 0x000fc800078ec0ff */
[----:B------:R-:W-:-:S04]  /*2000*/  IADD3 R7, PT, PT, R3, R6, RZ ;  /* 0x0000000603077210 */ /* 0x000fc80007ffe0ff */
        /* <DEDUP_REMOVED lines=16> */
[----:B------:R-:W-:Y:S01]  /*2110*/  IADD3 R8, PT, PT, R7, 0x20, RZ ;  /* 0x0000002007087810 */ /* 0x000fe20007ffe0ff */
[----:B------:R-:W-:Y:S01]  /*2120*/  IMAD.MOV R7, RZ, RZ, -R7 ;  /* 0x000000ffff077224 */ /* 0x000fe200078e0a07 */
        /* <DEDUP_REMOVED lines=14> */
.L_x_100:
[----:B------:R-:W-:-:S04]  /*2210*/  LOP3.LUT R2, R2, 0x80000000, RZ, 0xc0, !PT ;  /* 0x8000000002027812 */ /* 0x000fc800078ec0ff */
[----:B------:R-:W-:Y:S01]  /*2220*/  LOP3.LUT R2, R2, 0x7f800000, RZ, 0xfc, !PT ;  /* 0x7f80000002027812 */ /* 0x000fe200078efcff */
[----:B------:R-:W-:Y:S06]  /*2230*/  BRA `(.L_x_101) ;  /* 0x0000000000287947 */ /* 0x000fec0003800000 */
.L_x_99:
[----:B------:R-:W-:Y:S01]  /*2240*/  LEA R2, R6, R2, 0x17 ;  /* 0x0000000206027211 */ /* 0x000fe200078eb8ff */
[----:B------:R-:W-:Y:S06]  /*2250*/  BRA `(.L_x_101) ;  /* 0x0000000000207947 */ /* 0x000fec0003800000 */
.L_x_98:
[----:B------:R-:W-:-:S04]  /*2260*/  LOP3.LUT R2, R9, 0x80000000, R8, 0x48, !PT ;  /* 0x8000000009027812 */ /* 0x000fc800078e4808 */
[----:B------:R-:W-:Y:S01]  /*2270*/  LOP3.LUT R2, R2, 0x7f800000, RZ, 0xfc, !PT ;  /* 0x7f80000002027812 */ /* 0x000fe200078efcff */
[----:B------:R-:W-:Y:S06]  /*2280*/  BRA `(.L_x_101) ;  /* 0x0000000000147947 */ /* 0x000fec0003800000 */
.L_x_97:
[----:B------:R-:W-:Y:S01]  /*2290*/  LOP3.LUT R2, R9, 0x80000000, R8, 0x48, !PT ;  /* 0x8000000009027812 */ /* 0x000fe200078e4808 */
[----:B------:R-:W-:Y:S06]  /*22a0*/  BRA `(.L_x_101) ;  /* 0x00000000000c7947 */ /* 0x000fec0003800000 */
.L_x_96:
[----:B------:R-:W0:Y:S01]  /*22b0*/  MUFU.RSQ R2, -QNAN ;  /* 0xffc0000000027908 */ /* 0x000e220000001400 */
[----:B------:R-:W-:Y:S05]  /*22c0*/  BRA `(.L_x_101) ;  /* 0x0000000000047947 */ /* 0x000fea0003800000 */
.L_x_95:
[----:B------:R-:W-:-:S07]  /*22d0*/  FADD.FTZ R2, R2, R3 ;  /* 0x0000000302027221 */ /* 0x000fce0000010000 */
.L_x_101:
[----:B------:R-:W-:-:S04]  /*22e0*/  HFMA2 R5, -RZ, RZ, 0, 0 ;  /* 0x00000000ff057431 */ /* 0x000fc800000001ff */
[----:B0-----:R-:W-:Y:S05]  /*22f0*/  RET.REL.NODEC R4 `(fused_rms_norm_proj_f32) ;  /* 0xffffffdc04407950 */ /* 0x001fea0003c3ffff */
.L_x_102:
        /* <DEDUP_REMOVED lines=16> */
.L_x_105:


//--------------------- .nv.shared.fused_rms_norm_silu_gate_f32 --------------------------
	.section	.nv.shared.fused_rms_norm_silu_gate_f32,"aw",@nobits
	.sectionflags	@""
	.align	16
.nv.shared.fused_rms_norm_silu_gate_f32:
	.zero		1152


//--------------------- .nv.shared.reserved.0     --------------------------
	.section	.nv.shared.reserved.0,"aw",@nobits
	.weak		__nv_reservedSMEM_offset_0_alias
	.size		__nv_reservedSMEM_offset_0_alias, 0, 64
	.other		__nv_reservedSMEM_offset_0_alias,@"STO_CUDA_RESERVED_SHARED STV_DEFAULT"
__nv_reservedSMEM_offset_0_alias:
	.zero		0
	.zero		64


//--------------------- .nv.shared.fused_rms_norm_proj_smem_f32 --------------------------
	.section	.nv.shared.fused_rms_norm_proj_smem_f32,"aw",@nobits
	.sectionflags	@""
	.align	16
	.zero		1024


//--------------------- .nv.shared.fused_rms_norm_proj_f32 --------------------------
	.section	.nv.shared.fused_rms_norm_proj_f32,"aw",@nobits
	.sectionflags	@""
	.align	16
.nv.shared.fused_rms_norm_proj_f32:
	.zero		1152


//--------------------- .nv.constant0.fused_rms_norm_silu_gate_f32 --------------------------
	.section	.nv.constant0.fused_rms_norm_silu_gate_f32,"a",@progbits
	.sectionflags	@""
	.align	4
.nv.constant0.fused_rms_norm_silu_gate_f32:
	.zero		940


//--------------------- .nv.constant0.fused_rms_norm_proj_smem_f32 --------------------------
	.section	.nv.constant0.fused_rms_norm_proj_smem_f32,"a",@progbits
	.sectionflags	@""
	.align	4
.nv.constant0.fused_rms_norm_proj_smem_f32:
	.zero		952


//--------------------- .nv.constant0.fused_rms_norm_proj_f32 --------------------------
	.section	.nv.constant0.fused_rms_norm_proj_f32,"a",@progbits
	.sectionflags	@""
	.align	4
.nv.constant0.fused_rms_norm_proj_f32:
	.zero		952


//--------------------- SYMBOLS --------------------------

	.type		.nv.reservedSmem.offset0,@object
	.size		.nv.reservedSmem.offset0,0x4
	.type		.nv.reservedSmem.cap,@object
	.size		.nv.reservedSmem.cap,0x4
